	.headerflags	@"EF_CUDA_TEXMODE_UNIFIED EF_CUDA_64BIT_ADDRESS EF_CUDA_SM86 EF_CUDA_VIRTUAL_SM(EF_CUDA_SM86)"
	.elftype	@"ET_EXEC"


//--------------------- .nv.info                  --------------------------
	.section	.nv.info,"",@"SHT_CUDA_INFO"
	.align	4


	//----- nvinfo : EIATTR_REGCOUNT
	.align		4
        /*0000*/ 	.byte	0x04, 0x2f
        /*0002*/ 	.short	(.L_1 - .L_0)
	.align		4
.L_0:
        /*0004*/ 	.word	index@(chunk_gated_delta_rule_fwd_kernel_h_blockdim64)
        /*0008*/ 	.word	0x000000ff


	//----- nvinfo : EIATTR_MAX_STACK_SIZE
	.align		4
.L_1:
        /*000c*/ 	.byte	0x04, 0x23
        /*000e*/ 	.short	(.L_3 - .L_2)
	.align		4
.L_2:
        /*0010*/ 	.word	index@(chunk_gated_delta_rule_fwd_kernel_h_blockdim64)
        /*0014*/ 	.word	0x00000000


	//----- nvinfo : EIATTR_MIN_STACK_SIZE
	.align		4
.L_3:
        /*0018*/ 	.byte	0x04, 0x12
        /*001a*/ 	.short	(.L_5 - .L_4)
	.align		4
.L_4:
        /*001c*/ 	.word	index@(chunk_gated_delta_rule_fwd_kernel_h_blockdim64)
        /*0020*/ 	.word	0x000002f0


	//----- nvinfo : EIATTR_FRAME_SIZE
	.align		4
.L_5:
        /*0024*/ 	.byte	0x04, 0x11
        /*0026*/ 	.short	(.L_7 - .L_6)
	.align		4
.L_6:
        /*0028*/ 	.word	index@(chunk_gated_delta_rule_fwd_kernel_h_blockdim64)
        /*002c*/ 	.word	0x000002f0
.L_7:


//--------------------- .nv.info.chunk_gated_delta_rule_fwd_kernel_h_blockdim64 --------------------------
	.section	.nv.info.chunk_gated_delta_rule_fwd_kernel_h_blockdim64,"",@"SHT_CUDA_INFO"
	.align	4


	//----- nvinfo : EIATTR_CUDA_API_VERSION
	.align		4
        /*0000*/ 	.byte	0x04, 0x37
        /*0002*/ 	.short	(.L_9 - .L_8)
.L_8:
        /*0004*/ 	.word	0x0000007b


	//----- nvinfo : EIATTR_SW2861232_WAR
	.align		4
.L_9:
        /*0008*/ 	.byte	0x01, 0x35
	.zero		2


	//----- nvinfo : EIATTR_PARAM_CBANK
	.align		4
        /*000c*/ 	.byte	0x04, 0x0a
        /*000e*/ 	.short	(.L_11 - .L_10)
	.align		4
.L_10:
        /*0010*/ 	.word	index@(.nv.constant0.chunk_gated_delta_rule_fwd_kernel_h_blockdim64)
        /*0014*/ 	.short	0x0160
        /*0016*/ 	.short	0x0044


	//----- nvinfo : EIATTR_CBANK_PARAM_SIZE
	.align		4
.L_11:
        /*0018*/ 	.byte	0x03, 0x19
        /*001a*/ 	.short	0x0044


	//----- nvinfo : EIATTR_KPARAM_INFO
	.align		4
        /*001c*/ 	.byte	0x04, 0x17
        /*001e*/ 	.short	(.L_13 - .L_12)
.L_12:
        /*0020*/ 	.word	0x00000000
        /*0024*/ 	.short	0x0008
        /*0026*/ 	.short	0x0040
        /*0028*/ 	.byte	0x00, 0xf0, 0x11, 0x00


	//----- nvinfo : EIATTR_KPARAM_INFO
	.align		4
.L_13:
        /*002c*/ 	.byte	0x04, 0x17
        /*002e*/ 	.short	(.L_15 - .L_14)
.L_14:
        /*0030*/ 	.word	0x00000000
        /*0034*/ 	.short	0x0007
        /*0036*/ 	.short	0x0038
        /*0038*/ 	.byte	0x00, 0xf0, 0x21, 0x00


	//----- nvinfo : EIATTR_KPARAM_INFO
	.align		4
.L_15:
        /*003c*/ 	.byte	0x04, 0x17
        /*003e*/ 	.short	(.L_17 - .L_16)
.L_16:
        /*0040*/ 	.word	0x00000000
        /*0044*/ 	.short	0x0006
        /*0046*/ 	.short	0x0030
        /*0048*/ 	.byte	0x00, 0xf0, 0x21, 0x00


	//----- nvinfo : EIATTR_KPARAM_INFO
	.align		4
.L_17:
        /*004c*/ 	.byte	0x04, 0x17
        /*004e*/ 	.short	(.L_19 - .L_18)
.L_18:
        /*0050*/ 	.word	0x00000000
        /*0054*/ 	.short	0x0005
        /*0056*/ 	.short	0x0028
        /*0058*/ 	.byte	0x00, 0xf0, 0x21, 0x00


	//----- nvinfo : EIATTR_KPARAM_INFO
	.align		4
.L_19:
        /*005c*/ 	.byte	0x04, 0x17
        /*005e*/ 	.short	(.L_21 - .L_20)
.L_20:
        /*0060*/ 	.word	0x00000000
        /*0064*/ 	.short	0x0004
        /*0066*/ 	.short	0x0020
        /*0068*/ 	.byte	0x00, 0xf0, 0x21, 0x00


	//----- nvinfo : EIATTR_KPARAM_INFO
	.align		4
.L_21:
        /*006c*/ 	.byte	0x04, 0x17
        /*006e*/ 	.short	(.L_23 - .L_22)
.L_22:
        /*0070*/ 	.word	0x00000000
        /*0074*/ 	.short	0x0003
        /*0076*/ 	.short	0x0018
        /*0078*/ 	.byte	0x00, 0xf0, 0x21, 0x00


	//----- nvinfo : EIATTR_KPARAM_INFO
	.align		4
.L_23:
        /*007c*/ 	.byte	0x04, 0x17
        /*007e*/ 	.short	(.L_25 - .L_24)
.L_24:
        /*0080*/ 	.word	0x00000000
        /*0084*/ 	.short	0x0002
        /*0086*/ 	.short	0x0010
        /*0088*/ 	.byte	0x00, 0xf0, 0x21, 0x00


	//----- nvinfo : EIATTR_KPARAM_INFO
	.align		4
.L_25:
        /*008c*/ 	.byte	0x04, 0x17
        /*008e*/ 	.short	(.L_27 - .L_26)
.L_26:
        /*0090*/ 	.word	0x00000000
        /*0094*/ 	.short	0x0001
        /*0096*/ 	.short	0x0008
        /*0098*/ 	.byte	0x00, 0xf0, 0x21, 0x00


	//----- nvinfo : EIATTR_KPARAM_INFO
	.align		4
.L_27:
        /*009c*/ 	.byte	0x04, 0x17
        /*009e*/ 	.short	(.L_29 - .L_28)
.L_28:
        /*00a0*/ 	.word	0x00000000
        /*00a4*/ 	.short	0x0000
        /*00a6*/ 	.short	0x0000
        /*00a8*/ 	.byte	0x00, 0xf0, 0x21, 0x00


	//----- nvinfo : EIATTR_MAXREG_COUNT
	.align		4
.L_29:
        /*00ac*/ 	.byte	0x03, 0x1b
        /*00ae*/ 	.short	0x00ff


	//----- nvinfo : EIATTR_EXIT_INSTR_OFFSETS
	.align		4
        /*00b0*/ 	.byte	0x04, 0x1c
        /*00b2*/ 	.short	(.L_31 - .L_30)


	//   ....[0]....
.L_30:
        /*00b4*/ 	.word	0x0000bf80


	//   ....[1]....
        /*00b8*/ 	.word	0x0000bfb0


	//----- nvinfo : EIATTR_MAX_THREADS
	.align		4
.L_31:
        /*00bc*/ 	.byte	0x04, 0x05
        /*00be*/ 	.short	(.L_33 - .L_32)
.L_32:
        /*00c0*/ 	.word	0x00000040
        /*00c4*/ 	.word	0x00000001
        /*00c8*/ 	.word	0x00000001
.L_33:


//--------------------- .nv.rel.action            --------------------------
	.section	.nv.rel.action,"",@"SHT_CUDA_RELOCINFO"
	.align	8
	.sectionentsize	8
        /*0000*/ 	.byte	0x73, 0x00, 0x00, 0x00, 0x00, 0x00, 0x00, 0x00, 0x00, 0x00, 0x00, 0x11, 0x25, 0x00, 0x05, 0x36


//--------------------- .nv.constant0.chunk_gated_delta_rule_fwd_kernel_h_blockdim64 --------------------------
	.section	.nv.constant0.chunk_gated_delta_rule_fwd_kernel_h_blockdim64,"a",@progbits
	.align	4
.nv.constant0.chunk_gated_delta_rule_fwd_kernel_h_blockdim64:
	.zero		420


//--------------------- .text.chunk_gated_delta_rule_fwd_kernel_h_blockdim64 --------------------------
	.section	.text.chunk_gated_delta_rule_fwd_kernel_h_blockdim64,"ax",@progbits
	.sectionflags	@"SHF_BARRIERS=1"
	.sectioninfo	@"SHI_REGISTERS=255"
	.align	128
        .global         chunk_gated_delta_rule_fwd_kernel_h_blockdim64
        .type           chunk_gated_delta_rule_fwd_kernel_h_blockdim64,@function
        .size           chunk_gated_delta_rule_fwd_kernel_h_blockdim64,(.L_x_4 - chunk_gated_delta_rule_fwd_kernel_h_blockdim64)
        .other          chunk_gated_delta_rule_fwd_kernel_h_blockdim64,@"STO_CUDA_ENTRY STV_DEFAULT"
chunk_gated_delta_rule_fwd_kernel_h_blockdim64:
.text.chunk_gated_delta_rule_fwd_kernel_h_blockdim64:
[----:B------:R-:W-:-:S02]  /*0000*/  IMAD.MOV.U32 R1, RZ, RZ, c[0x0][0x28] ;  /* 0x00000a00ff017624 */ /* 0x000fc400078e00ff */
[----:B------:R-:W1:Y:S01]  /*0010*/  S2UR UR8, SR_CTAID.Y ;  /* 0x00000000000879c3 */ /* 0x000e620000002600 */
[----:B------:R-:W-:Y:S01]  /*0020*/  IMAD.MOV.U32 R4, RZ, RZ, 0x4 ;  /* 0x00000004ff047424 */ /* 0x000fe200078e00ff */
[----:B------:R-:W-:Y:S01]  /*0030*/  ULDC.64 UR14, c[0x0][0x118] ;  /* 0x00004600000e7ab9 */ /* 0x000fe20000000a00 */
[----:B------:R-:W-:Y:S01]  /*0040*/  IADD3 R1, R1, -0x2f0, RZ ;  /* 0xfffffd1001017810 */ /* 0x000fe20007ffe0ff */
[----:B-1----:R-:W-:-:S04]  /*0050*/  USHF.R.S32.HI UR4, URZ, 0x1f, UR8 ;  /* 0x0000001f3f047899 */ /* 0x002fc80008011408 */
[----:B------:R-:W-:-:S04]  /*0060*/  ULEA.HI UR4, UR4, UR8, URZ, 0x4 ;  /* 0x0000000804047291 */ /* 0x000fc8000f8f203f */
[----:B------:R-:W-:-:S06]  /*0070*/  USHF.R.S32.HI UR6, URZ, 0x4, UR4 ;  /* 0x000000043f067899 */ /* 0x000fcc0008011404 */
[----:B------:R-:W-:-:S04]  /*0080*/  IMAD.U32 R5, RZ, RZ, UR6 ;  /* 0x00000006ff057e24 */ /* 0x000fc8000f8e00ff */
[----:B------:R-:W-:-:S05]  /*0090*/  IMAD.WIDE R4, R5, R4, c[0x0][0x190] ;  /* 0x0000640005047625 */ /* 0x000fca00078e0204 */
[----:B------:R1:W2:Y:S04]  /*00a0*/  LDG.E R10, [R4.64] ;  /* 0x0000000e040a7981 */ /* 0x0002a8000c1e1900 */
[----:B------:R1:W3:Y:S01]  /*00b0*/  LDG.E R14, [R4.64+0x4] ;  /* 0x0000040e040e7981 */ /* 0x0002e2000c1e1900 */
[----:B------:R-:W4:Y:S01]  /*00c0*/  S2UR UR7, SR_CTAID.X ;  /* 0x00000000000779c3 */ /* 0x000f220000002500 */
[----:B------:R-:W-:Y:S01]  /*00d0*/  ULOP3.LUT UR4, UR4, 0xfffffff0, URZ, 0xc0, !UPT ;  /* 0xfffffff004047892 */ /* 0x000fe2000f8ec03f */
[----:B------:R-:W-:Y:S01]  /*00e0*/  LOP3.LUT R0, R0, 0xfffffbff, RZ, 0xc0, !PT ;  /* 0xfffffbff00007812 */ /* 0x000fe200078ec0ff */
[----:B------:R-:W1:Y:S01]  /*00f0*/  S2R R108, SR_TID.X ;  /* 0x00000000006c7919 */ /* 0x000e620000002100 */
[----:B------:R-:W-:Y:S02]  /*0100*/  UMOV UR13, 0x2 ;  /* 0x00000002000d7882 */ /* 0x000fe40000000000 */
[----:B------:R-:W-:-:S03]  /*0110*/  UIADD3 UR9, -UR4, UR8, URZ ;  /* 0x0000000804097290 */ /* 0x000fc6000fffe13f */
[----:B------:R-:W-:Y:S02]  /*0120*/  ULDC.64 UR4, c[0x0][0x168] ;  /* 0x00005a0000047ab9 */ /* 0x000fe40000000a00 */
[----:B----4-:R-:W-:Y:S01]  /*0130*/  USHF.L.U32 UR7, UR7, 0x6, URZ ;  /* 0x0000000607077899 */ /* 0x010fe2000800063f */
[----:B-1----:R-:W-:Y:S01]  /*0140*/  SHF.R.U32.HI R2, RZ, 0x3, R108 ;  /* 0x00000003ff027819 */ /* 0x002fe2000001166c */
[----:B------:R-:W-:Y:S02]  /*0150*/  IMAD.SHL.U32 R80, R108, 0x8, RZ ;  /* 0x000000086c507824 */ /* 0x000fe400078e00ff */
[----:B------:R-:W-:Y:S02]  /*0160*/  USHF.R.S32.HI UR16, URZ, 0x1f, UR7 ;  /* 0x0000001f3f107899 */ /* 0x000fe40008011407 */
[----:B------:R-:W-:Y:S01]  /*0170*/  IMAD.U32 R65, RZ, RZ, UR7 ;  /* 0x00000007ff417e24 */ /* 0x000fe2000f8e00ff */
[----:B------:R-:W-:-:S04]  /*0180*/  SGXT.U32 R2, R2, 0x3 ;  /* 0x000000030202781a */ /* 0x000fc80000000000 */
[C---:B------:R-:W-:Y:S01]  /*0190*/  LOP3.LUT R3, R2.reuse, 0x8, RZ, 0xfc, !PT ;  /* 0x0000000802037812 */ /* 0x040fe200078efcff */
[C---:B------:R-:W-:Y:S01]  /*01a0*/  IMAD.WIDE.U32 R6, R2.reuse, 0x800, RZ ;  /* 0x0000080002067825 */ /* 0x040fe200078e00ff */
[--C-:B------:R-:W-:Y:S02]  /*01b0*/  LOP3.LUT R65, R65, 0x38, R80.reuse, 0xf8, !PT ;  /* 0x0000003841417812 */ /* 0x100fe400078ef850 */
[----:B------:R-:W-:Y:S01]  /*01c0*/  LOP3.LUT R36, R2, 0x10, RZ, 0xfc, !PT ;  /* 0x0000001002247812 */ /* 0x000fe200078efcff */
[----:B------:R-:W-:Y:S01]  /*01d0*/  IMAD.WIDE.U32 R4, R3, 0x800, RZ ;  /* 0x0000080003047825 */ /* 0x000fe200078e00ff */
[C---:B------:R-:W-:Y:S02]  /*01e0*/  LOP3.LUT R31, R6.reuse, 0x38, R80, 0xf8, !PT ;  /* 0x00000038061f7812 */ /* 0x040fe400078ef850 */
[----:B------:R-:W-:Y:S01]  /*01f0*/  IADD3 R12, P0, R6, R65, RZ ;  /* 0x00000041060c7210 */ /* 0x000fe20007f1e0ff */
[----:B------:R-:W-:Y:S01]  /*0200*/  IMAD.U32 R42, RZ, RZ, UR16 ;  /* 0x00000010ff2a7e24 */ /* 0x000fe2000f8e00ff */
[C---:B------:R-:W-:Y:S01]  /*0210*/  SHF.L.U64.HI R79, R31.reuse, 0x1, R7 ;  /* 0x000000011f4f7819 */ /* 0x040fe20000010207 */
[----:B------:R-:W-:Y:S01]  /*0220*/  IMAD.SHL.U32 R64, R31, 0x2, RZ ;  /* 0x000000021f407824 */ /* 0x000fe200078e00ff */
[----:B------:R-:W-:Y:S01]  /*0230*/  IADD3.X R23, R7, UR16, RZ, P0, !PT ;  /* 0x0000001007177c10 */ /* 0x000fe200087fe4ff */
[----:B------:R-:W-:Y:S01]  /*0240*/  IMAD.WIDE.U32 R6, R36, 0x800, RZ ;  /* 0x0000080024067825 */ /* 0x000fe200078e00ff */
[----:B------:R-:W-:-:S02]  /*0250*/  LOP3.LUT R38, R2, 0x20, RZ, 0xfc, !PT ;  /* 0x0000002002267812 */ /* 0x000fc400078efcff */
[C-C-:B------:R-:W-:Y:S01]  /*0260*/  LOP3.LUT R29, R4.reuse, 0x38, R80.reuse, 0xf8, !PT ;  /* 0x00000038041d7812 */ /* 0x140fe200078ef850 */
[----:B------:R-:W-:Y:S01]  /*0270*/  IMAD.U32 R43, RZ, RZ, UR16 ;  /* 0x00000010ff2b7e24 */ /* 0x000fe2000f8e00ff */
[-C--:B------:R-:W-:Y:S01]  /*0280*/  IADD3 R21, P0, R4, R65.reuse, RZ ;  /* 0x0000004104157210 */ /* 0x080fe20007f1e0ff */
[----:B------:R-:W-:Y:S01]  /*0290*/  IMAD.U32 R44, RZ, RZ, UR16 ;  /* 0x00000010ff2c7e24 */ /* 0x000fe2000f8e00ff */
[C---:B------:R-:W-:Y:S01]  /*02a0*/  SHF.L.U64.HI R63, R29.reuse, 0x1, R5 ;  /* 0x000000011d3f7819 */ /* 0x040fe20000010205 */
[----:B------:R-:W-:Y:S01]  /*02b0*/  IMAD.SHL.U32 R62, R29, 0x2, RZ ;  /* 0x000000021d3e7824 */ /* 0x000fe200078e00ff */
[----:B------:R-:W-:Y:S01]  /*02c0*/  IADD3.X R26, R5, UR16, RZ, P0, !PT ;  /* 0x00000010051a7c10 */ /* 0x000fe200087fe4ff */
[----:B------:R-:W-:Y:S01]  /*02d0*/  IMAD.WIDE.U32 R4, R38, 0x800, RZ ;  /* 0x0000080026047825 */ /* 0x000fe200078e00ff */
[----:B------:R-:W-:Y:S02]  /*02e0*/  LOP3.LUT R37, R2, 0x18, RZ, 0xfc, !PT ;  /* 0x0000001802257812 */ /* 0x000fe400078efcff */
[----:B------:R-:W-:Y:S01]  /*02f0*/  IADD3 R15, P1, R6, R65, RZ ;  /* 0x00000041060f7210 */ /* 0x000fe20007f3e0ff */
[----:B------:R-:W-:Y:S01]  /*0300*/  IMAD.SHL.U32 R46, R36, 0x40, RZ ;  /* 0x00000040242e7824 */ /* 0x000fe200078e00ff */
[----:B------:R-:W-:Y:S01]  /*0310*/  LOP3.LUT R59, R4, 0x38, R80, 0xf8, !PT ;  /* 0x00000038043b7812 */ /* 0x000fe200078ef850 */
[----:B------:R-:W-:Y:S01]  /*0320*/  IMAD.WIDE.U32 R8, R37, 0x800, RZ ;  /* 0x0000080025087825 */ /* 0x000fe200078e00ff */
[----:B------:R-:W-:-:S02]  /*0330*/  IADD3.X R24, R7, UR16, RZ, P1, !PT ;  /* 0x0000001007187c10 */ /* 0x000fc40008ffe4ff */
[----:B------:R-:W-:Y:S01]  /*0340*/  LOP3.LUT R39, R2, 0x28, RZ, 0xfc, !PT ;  /* 0x0000002802277812 */ /* 0x000fe200078efcff */
[----:B------:R-:W-:Y:S01]  /*0350*/  IMAD.SHL.U32 R48, R37, 0x40, RZ ;  /* 0x0000004025307824 */ /* 0x000fe200078e00ff */
[C---:B------:R-:W-:Y:S01]  /*0360*/  SHF.L.U64.HI R76, R59.reuse, 0x1, R5 ;  /* 0x000000013b4c7819 */ /* 0x040fe20000010205 */
[----:B------:R-:W-:Y:S01]  /*0370*/  IMAD.SHL.U32 R59, R59, 0x2, RZ ;  /* 0x000000023b3b7824 */ /* 0x000fe200078e00ff */
[--C-:B------:R-:W-:Y:S01]  /*0380*/  LOP3.LUT R61, R6, 0x38, R80.reuse, 0xf8, !PT ;  /* 0x00000038063d7812 */ /* 0x100fe200078ef850 */
[----:B------:R-:W-:Y:S01]  /*0390*/  IMAD.SHL.U32 R50, R38, 0x40, RZ ;  /* 0x0000004026327824 */ /* 0x000fe200078e00ff */
[----:B------:R-:W-:Y:S01]  /*03a0*/  IADD3 R13, P0, R8, R65, RZ ;  /* 0x00000041080d7210 */ /* 0x000fe20007f1e0ff */
[----:B------:R-:W-:Y:S01]  /*03b0*/  IMAD.SHL.U32 R52, R39, 0x40, RZ ;  /* 0x0000004027347824 */ /* 0x000fe200078e00ff */
[----:B------:R-:W-:Y:S02]  /*03c0*/  LOP3.LUT R40, R2, 0x30, RZ, 0xfc, !PT ;  /* 0x0000003002287812 */ /* 0x000fe400078efcff */
[----:B------:R-:W-:-:S02]  /*03d0*/  LOP3.LUT R27, R8, 0x38, R80, 0xf8, !PT ;  /* 0x00000038081b7812 */ /* 0x000fc400078ef850 */
[----:B------:R-:W-:Y:S01]  /*03e0*/  LOP3.LUT R41, R2, 0x38, RZ, 0xfc, !PT ;  /* 0x0000003802297812 */ /* 0x000fe200078efcff */
[C---:B------:R-:W-:Y:S01]  /*03f0*/  IMAD.SHL.U32 R54, R40.reuse, 0x40, RZ ;  /* 0x0000004028367824 */ /* 0x040fe200078e00ff */
[----:B------:R-:W-:Y:S01]  /*0400*/  SHF.L.U64.HI R78, R61, 0x1, R7 ;  /* 0x000000013d4e7819 */ /* 0x000fe20000010207 */
[----:B------:R-:W-:Y:S01]  /*0410*/  IMAD.WIDE.U32 R6, R40, 0x800, RZ ;  /* 0x0000080028067825 */ /* 0x000fe200078e00ff */
[----:B------:R-:W-:Y:S02]  /*0420*/  IADD3.X R22, R9, UR16, RZ, P0, !PT ;  /* 0x0000001009167c10 */ /* 0x000fe400087fe4ff */
[----:B------:R-:W-:Y:S01]  /*0430*/  SHF.L.U64.HI R77, R27, 0x1, R9 ;  /* 0x000000011b4d7819 */ /* 0x000fe20000010209 */
[----:B------:R-:W-:Y:S01]  /*0440*/  IMAD.WIDE.U32 R8, R41, 0x800, RZ ;  /* 0x0000080029087825 */ /* 0x000fe200078e00ff */
[----:B------:R-:W-:-:S03]  /*0450*/  LOP3.LUT R57, R6, 0x38, R80, 0xf8, !PT ;  /* 0x0000003806397812 */ /* 0x000fc600078ef850 */
[----:B------:R-:W-:Y:S01]  /*0460*/  IMAD.SHL.U32 R61, R61, 0x2, RZ ;  /* 0x000000023d3d7824 */ /* 0x000fe200078e00ff */
[----:B------:R-:W-:Y:S01]  /*0470*/  SHF.L.U64.HI R74, R57, 0x1, R7 ;  /* 0x00000001394a7819 */ /* 0x000fe20000010207 */
[----:B------:R-:W-:Y:S01]  /*0480*/  IMAD.SHL.U32 R60, R27, 0x2, RZ ;  /* 0x000000021b3c7824 */ /* 0x000fe200078e00ff */
[----:B------:R-:W-:Y:S01]  /*0490*/  LOP3.LUT R55, R8, 0x38, R80, 0xf8, !PT ;  /* 0x0000003808377812 */ /* 0x000fe200078ef850 */
[----:B------:R-:W-:Y:S02]  /*04a0*/  IMAD.SHL.U32 R57, R57, 0x2, RZ ;  /* 0x0000000239397824 */ /* 0x000fe400078e00ff */
[----:B------:R-:W-:Y:S01]  /*04b0*/  IMAD.SHL.U32 R56, R41, 0x40, RZ ;  /* 0x0000004029387824 */ /* 0x000fe200078e00ff */
[C---:B------:R-:W-:Y:S01]  /*04c0*/  SHF.L.U64.HI R73, R55.reuse, 0x1, R9 ;  /* 0x0000000137497819 */ /* 0x040fe20000010209 */
[----:B------:R-:W-:Y:S01]  /*04d0*/  IMAD.SHL.U32 R55, R55, 0x2, RZ ;  /* 0x0000000237377824 */ /* 0x000fe200078e00ff */
[----:B--2---:R1:W2:Y:S02]  /*04e0*/  R2UR UR10, R10 ;  /* 0x000000000a0a73c2 */ /* 0x0042a400000e0000 */
[----:B-1----:R-:W-:-:S06]  /*04f0*/  IADD3 R10, P1, R4, R65, RZ ;  /* 0x00000041040a7210 */ /* 0x002fcc0007f3e0ff */
[----:B---3--:R-:W1:Y:S01]  /*0500*/  R2UR UR11, R14 ;  /* 0x000000000e0b73c2 */ /* 0x008e6200000e0000 */
[----:B------:R-:W-:Y:S01]  /*0510*/  IADD3.X R19, R5, UR16, RZ, P1, !PT ;  /* 0x0000001005137c10 */ /* 0x000fe20008ffe4ff */
[----:B------:R-:W-:-:S05]  /*0520*/  IMAD.WIDE.U32 R4, R39, 0x800, RZ ;  /* 0x0000080027047825 */ /* 0x000fca00078e00ff */
[CC--:B------:R-:W-:Y:S02]  /*0530*/  IADD3 R11, P0, R4.reuse, R65.reuse, RZ ;  /* 0x00000041040b7210 */ /* 0x0c0fe40007f1e0ff */
[----:B------:R-:W-:Y:S02]  /*0540*/  LOP3.LUT R25, R4, 0x38, R80, 0xf8, !PT ;  /* 0x0000003804197812 */ /* 0x000fe400078ef850 */
[----:B------:R-:W-:Y:S01]  /*0550*/  IADD3.X R20, R5, UR16, RZ, P0, !PT ;  /* 0x0000001005147c10 */ /* 0x000fe200087fe4ff */
[----:B--2---:R-:W-:Y:S01]  /*0560*/  ULEA UR9, UR10, UR9, 0x4 ;  /* 0x000000090a097291 */ /* 0x004fe2000f8e203f */
[C---:B------:R-:W-:Y:S01]  /*0570*/  SHF.L.U64.HI R75, R25.reuse, 0x1, R5 ;  /* 0x00000001194b7819 */ /* 0x040fe20000010205 */
[----:B------:R-:W-:Y:S01]  /*0580*/  IMAD.SHL.U32 R58, R25, 0x2, RZ ;  /* 0x00000002193a7824 */ /* 0x000fe200078e00ff */
[-C--:B------:R-:W-:Y:S01]  /*0590*/  IADD3 R17, P0, R6, R65.reuse, RZ ;  /* 0x0000004106117210 */ /* 0x080fe20007f1e0ff */
[----:B------:R-:W-:Y:S01]  /*05a0*/  USHF.L.U32 UR12, UR9, 0x7, URZ ;  /* 0x00000007090c7899 */ /* 0x000fe2000800063f */
[----:B------:R-:W-:-:S02]  /*05b0*/  IADD3 R5, P1, R8, R65, RZ ;  /* 0x0000004108057210 */ /* 0x000fc40007f3e0ff */
[----:B------:R-:W-:Y:S01]  /*05c0*/  IADD3.X R18, R7, UR16, RZ, P0, !PT ;  /* 0x0000001007127c10 */ /* 0x000fe200087fe4ff */
[----:B------:R-:W-:Y:S01]  /*05d0*/  UIMAD.WIDE UR4, UR12, UR13, UR4 ;  /* 0x0000000d0c0472a5 */ /* 0x000fe2000f8e0204 */
[----:B------:R-:W-:Y:S01]  /*05e0*/  IADD3.X R16, R9, UR16, RZ, P1, !PT ;  /* 0x0000001009107c10 */ /* 0x000fe20008ffe4ff */
[----:B-1----:R-:W-:-:S03]  /*05f0*/  UIADD3 UR9, -UR10, UR11, URZ ;  /* 0x0000000b0a097290 */ /* 0x002fc6000fffe13f */
[----:B------:R-:W-:Y:S01]  /*0600*/  UMOV UR10, 0x8 ;  /* 0x00000008000a7882 */ /* 0x000fe20000000000 */
[----:B------:R-:W-:Y:S01]  /*0610*/  LEA R32, P2, R12, UR4, 0x1 ;  /* 0x000000040c207c11 */ /* 0x000fe2000f8408ff */
[----:B------:R-:W-:Y:S01]  /*0620*/  UIADD3 UR17, UR9, 0x3f, URZ ;  /* 0x0000003f09117890 */ /* 0x000fe2000fffe03f */
[----:B------:R-:W-:Y:S02]  /*0630*/  LEA R6, P3, R10, UR4, 0x1 ;  /* 0x000000040a067c11 */ /* 0x000fe4000f8608ff */
[----:B------:R-:W-:Y:S01]  /*0640*/  LEA.HI.X R33, R12, UR5, R23, 0x1, P2 ;  /* 0x000000050c217c11 */ /* 0x000fe200090f0c17 */
[----:B------:R-:W-:Y:S01]  /*0650*/  UISETP.GT.AND UP0, UPT, UR17, 0x3f, UPT ;  /* 0x0000003f1100788c */ /* 0x000fe2000bf04270 */
[C---:B------:R-:W-:Y:S02]  /*0660*/  LEA R12, P2, R13.reuse, UR4, 0x1 ;  /* 0x000000040d0c7c11 */ /* 0x040fe4000f8408ff */
[----:B------:R-:W-:Y:S01]  /*0670*/  LEA.HI.X R7, R10, UR5, R19, 0x1, P3 ;  /* 0x000000050a077c11 */ /* 0x000fe200098f0c13 */
[----:B------:R-:W-:Y:S01]  /*0680*/  IMAD.U32 R19, RZ, RZ, UR16 ;  /* 0x00000010ff137e24 */ /* 0x000fe2000f8e00ff */
[----:B------:R-:W-:-:S02]  /*0690*/  LEA.HI.X R13, R13, UR5, R22, 0x1, P2 ;  /* 0x000000050d0d7c11 */ /* 0x000fc400090f0c16 */
[----:B------:R-:W-:Y:S02]  /*06a0*/  LEA R34, P0, R21, UR4, 0x1 ;  /* 0x0000000415227c11 */ /* 0x000fe4000f8008ff */
[----:B------:R-:W-:Y:S02]  /*06b0*/  LEA R14, P1, R15, UR4, 0x1 ;  /* 0x000000040f0e7c11 */ /* 0x000fe4000f8208ff */
[----:B------:R-:W-:Y:S02]  /*06c0*/  LEA R10, P2, R11, UR4, 0x1 ;  /* 0x000000040b0a7c11 */ /* 0x000fe4000f8408ff */
[----:B------:R-:W-:Y:S02]  /*06d0*/  LEA R8, P3, R17, UR4, 0x1 ;  /* 0x0000000411087c11 */ /* 0x000fe4000f8608ff */
[----:B------:R-:W-:Y:S02]  /*06e0*/  LEA R4, P4, R5, UR4, 0x1 ;  /* 0x0000000405047c11 */ /* 0x000fe4000f8808ff */
[----:B------:R-:W-:-:S02]  /*06f0*/  LEA.HI.X R35, R21, UR5, R26, 0x1, P0 ;  /* 0x0000000515237c11 */ /* 0x000fc400080f0c1a */
[----:B------:R-:W-:Y:S02]  /*0700*/  LEA.HI.X R15, R15, UR5, R24, 0x1, P1 ;  /* 0x000000050f0f7c11 */ /* 0x000fe400088f0c18 */
[----:B------:R-:W-:Y:S02]  /*0710*/  LEA.HI.X R11, R11, UR5, R20, 0x1, P2 ;  /* 0x000000050b0b7c11 */ /* 0x000fe400090f0c14 */
[----:B------:R-:W-:Y:S02]  /*0720*/  LEA.HI.X R9, R17, UR5, R18, 0x1, P3 ;  /* 0x0000000511097c11 */ /* 0x000fe400098f0c12 */
[----:B------:R-:W-:Y:S01]  /*0730*/  LEA.HI.X R5, R5, UR5, R16, 0x1, P4 ;  /* 0x0000000505057c11 */ /* 0x000fe2000a0f0c10 */
[----:B------:R-:W-:Y:S01]  /*0740*/  ULDC.64 UR4, c[0x0][0x170] ;  /* 0x00005c0000047ab9 */ /* 0x000fe20000000a00 */
[----:B------:R-:W-:Y:S01]  /*0750*/  ISETP.LT.U32.AND P0, PT, R65, 0x80, PT ;  /* 0x000000804100780c */ /* 0x000fe20003f01070 */
[----:B------:R-:W-:Y:S01]  /*0760*/  UIMAD.WIDE UR4, UR12, UR13, UR4 ;  /* 0x0000000d0c0472a5 */ /* 0x000fe2000f8e0204 */
[----:B------:R-:W-:-:S04]  /*0770*/  ISETP.GE.AND P1, PT, R2, UR9, PT ;  /* 0x0000000902007c0c */ /* 0x000fc8000bf26270 */
[----:B------:R-:W-:Y:S02]  /*0780*/  ISETP.LT.U32.AND.EX P6, PT, R19, RZ, !P1, P0 ;  /* 0x000000ff1300720c */ /* 0x000fe40004fc1100 */
[----:B------:R-:W-:Y:S02]  /*0790*/  IADD3 R20, P2, R61, UR4, RZ ;  /* 0x000000043d147c10 */ /* 0x000fe4000ff5e0ff */
[----:B------:R-:W-:Y:S02]  /*07a0*/  IADD3 R16, P3, R64, UR4, RZ ;  /* 0x0000000440107c10 */ /* 0x000fe4000ff7e0ff */
[----:B------:R-:W-:Y:S02]  /*07b0*/  IADD3.X R21, R78, UR5, RZ, P2, !PT ;  /* 0x000000054e157c10 */ /* 0x000fe400097fe4ff */
[----:B------:R-:W-:Y:S02]  /*07c0*/  IADD3 R22, P4, R60, UR4, RZ ;  /* 0x000000043c167c10 */ /* 0x000fe4000ff9e0ff */
[----:B------:R-:W-:-:S02]  /*07d0*/  IADD3 R24, P2, R59, UR4, RZ ;  /* 0x000000043b187c10 */ /* 0x000fc4000ff5e0ff */
[----:B------:R-:W-:Y:S02]  /*07e0*/  IADD3 R18, P5, R62, UR4, RZ ;  /* 0x000000043e127c10 */ /* 0x000fe4000ffbe0ff */
[----:B------:R-:W-:Y:S02]  /*07f0*/  IADD3.X R17, R79, UR5, RZ, P3, !PT ;  /* 0x000000054f117c10 */ /* 0x000fe40009ffe4ff */
[----:B------:R-:W-:Y:S02]  /*0800*/  IADD3.X R23, R77, UR5, RZ, P4, !PT ;  /* 0x000000054d177c10 */ /* 0x000fe4000a7fe4ff */
[----:B------:R-:W-:Y:S02]  /*0810*/  IADD3.X R25, R76, UR5, RZ, P2, !PT ;  /* 0x000000054c197c10 */ /* 0x000fe400097fe4ff */
[----:B------:R-:W-:Y:S02]  /*0820*/  ISETP.GE.AND P3, PT, R3, UR9, PT ;  /* 0x0000000903007c0c */ /* 0x000fe4000bf66270 */
[----:B------:R-:W-:-:S02]  /*0830*/  IADD3 R26, P4, R58, UR4, RZ ;  /* 0x000000043a1a7c10 */ /* 0x000fc4000ff9e0ff */
[----:B------:R-:W-:Y:S02]  /*0840*/  IADD3 R28, P2, R57, UR4, RZ ;  /* 0x00000004391c7c10 */ /* 0x000fe4000ff5e0ff */
[----:B------:R-:W-:Y:S02]  /*0850*/  IADD3.X R19, R63, UR5, RZ, P5, !PT ;  /* 0x000000053f137c10 */ /* 0x000fe4000affe4ff */
[----:B------:R-:W-:Y:S02]  /*0860*/  IADD3.X R27, R75, UR5, RZ, P4, !PT ;  /* 0x000000054b1b7c10 */ /* 0x000fe4000a7fe4ff */
[----:B------:R-:W-:Y:S02]  /*0870*/  IADD3.X R29, R74, UR5, RZ, P2, !PT ;  /* 0x000000054a1d7c10 */ /* 0x000fe400097fe4ff */
[----:B------:R-:W-:Y:S02]  /*0880*/  ISETP.LT.U32.AND.EX P5, PT, R42, RZ, !P3, P0 ;  /* 0x000000ff2a00720c */ /* 0x000fe40005fa1100 */
[----:B------:R-:W-:Y:S01]  /*0890*/  IADD3 R30, P4, R55, UR4, RZ ;  /* 0x00000004371e7c10 */ /* 0x000fe2000ff9e0ff */
[----:B------:R-:W-:Y:S01]  /*08a0*/  USEL UR4, URZ, 0x10, !UP0 ;  /* 0x000000103f047887 */ /* 0x000fe2000c000000 */
[----:B------:R-:W-:-:S02]  /*08b0*/  PLOP3.LUT P2, PT, PT, PT, UP0, 0x80, 0x0 ;  /* 0x000000000000781c */ /* 0x000fc40003f4f008 */
[----:B------:R-:W-:Y:S02]  /*08c0*/  SEL R42, RZ, 0x10, !P6 ;  /* 0x00000010ff2a7807 */ /* 0x000fe40007000000 */
[----:B------:R-:W-:Y:S01]  /*08d0*/  @P6 LOP3.LUT R0, R0, 0x400, RZ, 0xfc, !PT ;  /* 0x0000040000006812 */ /* 0x000fe200078efcff */
[----:B------:R-:W-:Y:S01]  /*08e0*/  IMAD.U32 R51, RZ, RZ, UR4 ;  /* 0x00000004ff337e24 */ /* 0x000fe2000f8e00ff */
[----:B------:R-:W-:Y:S01]  /*08f0*/  SEL R53, R42, RZ, P2 ;  /* 0x000000ff2a357207 */ /* 0x000fe20001000000 */
[----:B------:R-:W-:Y:S01]  /*0900*/  IMAD.U32 R42, RZ, RZ, UR16 ;  /* 0x00000010ff2a7e24 */ /* 0x000fe2000f8e00ff */
[----:B------:R-:W-:Y:S02]  /*0910*/  ISETP.GE.AND P2, PT, R36, UR9, PT ;  /* 0x0000000924007c0c */ /* 0x000fe4000bf46270 */
[----:B------:R-:W-:Y:S01]  /*0920*/  IADD3.X R31, R73, UR5, RZ, P4, !PT ;  /* 0x00000005491f7c10 */ /* 0x000fe2000a7fe4ff */
[----:B------:R-:W-:Y:S01]  /*0930*/  ULDC.64 UR4, c[0x0][0x160] ;  /* 0x0000580000047ab9 */ /* 0x000fe20000000a00 */
[----:B------:R-:W-:Y:S01]  /*0940*/  ISETP.LT.U32.AND.EX P4, PT, R43, RZ, !P2, P0 ;  /* 0x000000ff2b00720c */ /* 0x000fe20005781100 */
[----:B------:R-:W-:Y:S01]  /*0950*/  UIMAD.WIDE UR4, UR12, UR13, UR4 ;  /* 0x0000000d0c0472a5 */ /* 0x000fe2000f8e0204 */
[----:B------:R-:W-:-:S02]  /*0960*/  LOP3.LUT R0, R0, 0xfffffdff, RZ, 0xc0, !PT ;  /* 0xfffffdff00007812 */ /* 0x000fc400078ec0ff */
[----:B------:R-:W-:Y:S02]  /*0970*/  SEL R66, R51, RZ, !P1 ;  /* 0x000000ff33427207 */ /* 0x000fe40004800000 */
[----:B------:R-:W-:Y:S02]  /*0980*/  ISETP.GE.AND P1, PT, R37, UR9, PT ;  /* 0x0000000925007c0c */ /* 0x000fe4000bf26270 */
[----:B------:R-:W-:Y:S02]  /*0990*/  @P5 LOP3.LUT R0, R0, 0x200, RZ, 0xfc, !PT ;  /* 0x0000020000005812 */ /* 0x000fe400078efcff */
[----:B------:R-:W-:Y:S02]  /*09a0*/  SEL R67, R51, RZ, !P3 ;  /* 0x000000ff33437207 */ /* 0x000fe40005800000 */
[----:B------:R-:W-:Y:S01]  /*09b0*/  ISETP.LT.U32.AND.EX P3, PT, R44, RZ, !P1, P0 ;  /* 0x000000ff2c00720c */ /* 0x000fe20004f61100 */
[----:B------:R-:W-:Y:S01]  /*09c0*/  IMAD.SHL.U32 R44, R3, 0x40, RZ ;  /* 0x00000040032c7824 */ /* 0x000fe200078e00ff */
[----:B------:R-:W-:-:S02]  /*09d0*/  LOP3.LUT R0, R0, 0xfffffeff, RZ, 0xc0, !PT ;  /* 0xfffffeff00007812 */ /* 0x000fc400078ec0ff */
[C---:B------:R-:W-:Y:S02]  /*09e0*/  SEL R68, R51.reuse, RZ, !P2 ;  /* 0x000000ff33447207 */ /* 0x040fe40005000000 */
[----:B------:R-:W-:Y:S02]  /*09f0*/  @P4 LOP3.LUT R0, R0, 0x100, RZ, 0xfc, !PT ;  /* 0x0000010000004812 */ /* 0x000fe400078efcff */
[----:B------:R-:W-:Y:S02]  /*0a00*/  ISETP.GE.AND P2, PT, R38, UR9, PT ;  /* 0x0000000926007c0c */ /* 0x000fe4000bf46270 */
[----:B------:R-:W-:Y:S02]  /*0a10*/  LOP3.LUT R0, R0, 0xffffffbf, RZ, 0xc0, !PT ;  /* 0xffffffbf00007812 */ /* 0x000fe400078ec0ff */
[----:B------:R-:W-:Y:S02]  /*0a20*/  SEL R69, R51, RZ, !P1 ;  /* 0x000000ff33457207 */ /* 0x000fe40004800000 */
[----:B------:R-:W-:-:S02]  /*0a30*/  @P3 LOP3.LUT R0, R0, 0x40, RZ, 0xfc, !PT ;  /* 0x0000004000003812 */ /* 0x000fc400078efcff */
[----:B------:R-:W-:Y:S02]  /*0a40*/  ISETP.LT.U32.AND.EX P3, PT, R42, RZ, !P2, P0 ;  /* 0x000000ff2a00720c */ /* 0x000fe40005761100 */
[----:B------:R-:W-:Y:S02]  /*0a50*/  ISETP.GE.AND P1, PT, R39, UR9, PT ;  /* 0x0000000927007c0c */ /* 0x000fe4000bf26270 */
[----:B------:R-:W-:Y:S02]  /*0a60*/  SEL R70, R51, RZ, !P2 ;  /* 0x000000ff33467207 */ /* 0x000fe40005000000 */
[----:B------:R-:W-:Y:S02]  /*0a70*/  ISETP.LT.U32.AND.EX P2, PT, R43, RZ, !P1, P0 ;  /* 0x000000ff2b00720c */ /* 0x000fe40004f41100 */
[----:B------:R-:W-:Y:S02]  /*0a80*/  LOP3.LUT R0, R0, 0xffffffdf, RZ, 0xc0, !PT ;  /* 0xffffffdf00007812 */ /* 0x000fe400078ec0ff */
[----:B------:R-:W-:-:S02]  /*0a90*/  SEL R71, R51, RZ, !P1 ;  /* 0x000000ff33477207 */ /* 0x000fc40004800000 */
[----:B------:R-:W-:Y:S02]  /*0aa0*/  ISETP.GE.AND P1, PT, R40, UR9, PT ;  /* 0x0000000928007c0c */ /* 0x000fe4000bf26270 */
[----:B------:R-:W-:Y:S02]  /*0ab0*/  @P3 LOP3.LUT R0, R0, 0x20, RZ, 0xfc, !PT ;  /* 0x0000002000003812 */ /* 0x000fe400078efcff */
[----:B------:R-:W-:Y:S02]  /*0ac0*/  SEL R72, R51, RZ, !P1 ;  /* 0x000000ff33487207 */ /* 0x000fe40004800000 */
[----:B------:R-:W-:Y:S02]  /*0ad0*/  LOP3.LUT R0, R0, 0xffffffef, RZ, 0xc0, !PT ;  /* 0xffffffef00007812 */ /* 0x000fe400078ec0ff */
[----:B------:R-:W-:Y:S02]  /*0ae0*/  LOP3.LUT R43, R80, 0x38, R108, 0x48, !PT ;  /* 0x00000038502b7812 */ /* 0x000fe400078e486c */
[----:B------:R-:W-:-:S02]  /*0af0*/  @P2 LOP3.LUT R0, R0, 0x10, RZ, 0xfc, !PT ;  /* 0x0000001000002812 */ /* 0x000fc400078efcff */
[----:B------:R-:W-:Y:S02]  /*0b00*/  ISETP.LT.U32.AND.EX P2, PT, R42, RZ, !P1, P0 ;  /* 0x000000ff2a00720c */ /* 0x000fe40004f41100 */
[----:B------:R-:W-:Y:S02]  /*0b10*/  ISETP.GE.AND P1, PT, R41, UR9, PT ;  /* 0x0000000929007c0c */ /* 0x000fe4000bf26270 */
[----:B------:R-:W-:Y:S02]  /*0b20*/  LOP3.LUT R0, R0, 0xfffffff7, RZ, 0xc0, !PT ;  /* 0xfffffff700007812 */ /* 0x000fe400078ec0ff */
[----:B------:R-:W-:Y:S01]  /*0b30*/  ISETP.LT.U32.AND.EX P0, PT, R42, RZ, !P1, P0 ;  /* 0x000000ff2a00720c */ /* 0x000fe20004f01100 */
[----:B------:R-:W-:Y:S01]  /*0b40*/  IMAD.SHL.U32 R42, R2, 0x40, RZ ;  /* 0x00000040022a7824 */ /* 0x000fe200078e00ff */
[----:B------:R-:W-:Y:S02]  /*0b50*/  ISETP.NE.U32.AND P6, PT, R67, RZ, PT ;  /* 0x000000ff4300720c */ /* 0x000fe40003fc5070 */
[----:B------:R-:W-:-:S02]  /*0b60*/  LOP3.LUT R36, R44, R43, RZ, 0xfc, !PT ;  /* 0x0000002b2c247212 */ /* 0x000fc400078efcff */
[----:B------:R-:W-:Y:S02]  /*0b70*/  LOP3.LUT R3, R42, R43, RZ, 0xfc, !PT ;  /* 0x0000002b2a037212 */ /* 0x000fe400078efcff */
[----:B------:R-:W-:Y:S01]  /*0b80*/  @P2 LOP3.LUT R0, R0, 0x8, RZ, 0xfc, !PT ;  /* 0x0000000800002812 */ /* 0x000fe200078efcff */
[----:B------:R-:W-:Y:S01]  /*0b90*/  IMAD.SHL.U32 R37, R36, 0x2, RZ ;  /* 0x0000000224257824 */ /* 0x000fe200078e00ff */
[----:B------:R-:W-:Y:S01]  /*0ba0*/  ISETP.NE.U32.AND P2, PT, R66, RZ, PT ;  /* 0x000000ff4200720c */ /* 0x000fe20003f45070 */
[----:B------:R-:W-:Y:S01]  /*0bb0*/  IMAD.SHL.U32 R3, R3, 0x2, RZ ;  /* 0x0000000203037824 */ /* 0x000fe200078e00ff */
[----:B------:R-:W-:Y:S02]  /*0bc0*/  LOP3.LUT R0, R0, 0xffffff7f, RZ, 0xc0, !PT ;  /* 0xffffff7f00007812 */ /* 0x000fe400078ec0ff */
[----:B------:R-:W-:Y:S02]  /*0bd0*/  ISETP.NE.U32.AND P5, PT, R68, RZ, PT ;  /* 0x000000ff4400720c */ /* 0x000fe40003fa5070 */
[----:B------:R-:W-:-:S02]  /*0be0*/  SEL R51, R51, RZ, !P1 ;  /* 0x000000ff33337207 */ /* 0x000fc40004800000 */
[----:B------:R-:W-:Y:S02]  /*0bf0*/  ISETP.NE.U32.AND P4, PT, R69, RZ, PT ;  /* 0x000000ff4500720c */ /* 0x000fe40003f85070 */
[----:B------:R-:W-:Y:S02]  /*0c00*/  ISETP.NE.U32.AND P3, PT, R70, RZ, PT ;  /* 0x000000ff4600720c */ /* 0x000fe40003f65070 */
[-C--:B------:R-:W-:Y:S01]  /*0c10*/  LOP3.LUT R38, R46, R43.reuse, RZ, 0xfc, !PT ;  /* 0x0000002b2e267212 */ /* 0x080fe200078efcff */
[----:B------:R1:W-:Y:S01]  /*0c20*/  LDGSTS.E.BYPASS.128 [R3], [R16.64], P2 ;  /* 0x0000000010037fae */ /* 0x0003e20009101c4e */
[----:B------:R-:W-:Y:S02]  /*0c30*/  ISETP.NE.U32.AND P2, PT, R71, RZ, PT ;  /* 0x000000ff4700720c */ /* 0x000fe40003f45070 */
[----:B------:R-:W-:Y:S01]  /*0c40*/  @P0 LOP3.LUT R0, R0, 0x80, RZ, 0xfc, !PT ;  /* 0x0000008000000812 */ /* 0x000fe200078efcff */
[----:B------:R2:W-:Y:S01]  /*0c50*/  LDGSTS.E.BYPASS.128 [R37], [R18.64], P6 ;  /* 0x0000000012257fae */ /* 0x0005e2000b101c4e */
[----:B------:R-:W-:Y:S01]  /*0c60*/  LOP3.LUT R40, R48, R43, RZ, 0xfc, !PT ;  /* 0x0000002b30287212 */ /* 0x000fe200078efcff */
[----:B------:R-:W-:Y:S01]  /*0c70*/  IMAD.SHL.U32 R39, R38, 0x2, RZ ;  /* 0x0000000226277824 */ /* 0x000fe200078e00ff */
[----:B------:R-:W-:-:S02]  /*0c80*/  ISETP.NE.U32.AND P1, PT, R72, RZ, PT ;  /* 0x000000ff4800720c */ /* 0x000fc40003f25070 */
[-C--:B------:R-:W-:Y:S01]  /*0c90*/  LOP3.LUT R45, R50, R43.reuse, RZ, 0xfc, !PT ;  /* 0x0000002b322d7212 */ /* 0x080fe200078efcff */
[----:B------:R-:W-:Y:S01]  /*0ca0*/  IMAD.SHL.U32 R41, R40, 0x2, RZ ;  /* 0x0000000228297824 */ /* 0x000fe200078e00ff */
[----:B------:R-:W-:Y:S01]  /*0cb0*/  ISETP.NE.U32.AND P0, PT, R51, RZ, PT ;  /* 0x000000ff3300720c */ /* 0x000fe20003f05070 */
[----:B------:R3:W-:Y:S01]  /*0cc0*/  LDGSTS.E.BYPASS.128 [R39], [R20.64], P5 ;  /* 0x0000000014277fae */ /* 0x0007e2000a901c4e */
[-C--:B------:R-:W-:Y:S01]  /*0cd0*/  LOP3.LUT R47, R52, R43.reuse, RZ, 0xfc, !PT ;  /* 0x0000002b342f7212 */ /* 0x080fe200078efcff */
[----:B------:R-:W-:Y:S01]  /*0ce0*/  IMAD.SHL.U32 R45, R45, 0x2, RZ ;  /* 0x000000022d2d7824 */ /* 0x000fe200078e00ff */
[----:B------:R-:W-:Y:S01]  /*0cf0*/  P2R R36, PR, RZ, 0x40 ;  /* 0x00000040ff247803 */ /* 0x000fe20000000000 */
[----:B------:R4:W-:Y:S01]  /*0d00*/  LDGSTS.E.BYPASS.128 [R41], [R22.64], P4 ;  /* 0x0000000016297fae */ /* 0x0009e2000a101c4e */
[-C--:B------:R-:W-:Y:S01]  /*0d10*/  LOP3.LUT R49, R54, R43.reuse, RZ, 0xfc, !PT ;  /* 0x0000002b36317212 */ /* 0x080fe200078efcff */
[----:B------:R-:W-:Y:S01]  /*0d20*/  IMAD.SHL.U32 R47, R47, 0x2, RZ ;  /* 0x000000022f2f7824 */ /* 0x000fe200078e00ff */
[----:B------:R-:W-:Y:S01]  /*0d30*/  ISETP.NE.U32.AND P6, PT, R66, RZ, PT ;  /* 0x000000ff4200720c */ /* 0x000fe20003fc5070 */
[----:B------:R1:W-:Y:S01]  /*0d40*/  LDGSTS.E.BYPASS.128 [R45], [R24.64], P3 ;  /* 0x00000000182d7fae */ /* 0x0003e20009901c4e */
[----:B------:R-:W-:Y:S01]  /*0d50*/  LOP3.LUT R43, R56, R43, RZ, 0xfc, !PT ;  /* 0x0000002b382b7212 */ /* 0x000fe200078efcff */
[----:B------:R-:W-:Y:S01]  /*0d60*/  IMAD.SHL.U32 R49, R49, 0x2, RZ ;  /* 0x0000000231317824 */ /* 0x000fe200078e00ff */
[--C-:B------:R-:W-:Y:S01]  /*0d70*/  LOP3.LUT R42, R42, 0x38, R80.reuse, 0xf8, !PT ;  /* 0x000000382a2a7812 */ /* 0x100fe200078ef850 */
[----:B------:R1:W-:Y:S01]  /*0d80*/  LDGSTS.E.BYPASS.128 [R47], [R26.64], P2 ;  /* 0x000000001a2f7fae */ /* 0x0003e20009101c4e */
[--C-:B------:R-:W-:Y:S01]  /*0d90*/  LOP3.LUT R44, R44, 0x38, R80.reuse, 0xf8, !PT ;  /* 0x000000382c2c7812 */ /* 0x100fe200078ef850 */
[----:B------:R-:W-:Y:S01]  /*0da0*/  IMAD.SHL.U32 R43, R43, 0x2, RZ ;  /* 0x000000022b2b7824 */ /* 0x000fe200078e00ff */
[--C-:B------:R-:W-:Y:S01]  /*0db0*/  LOP3.LUT R46, R46, 0x38, R80.reuse, 0xf8, !PT ;  /* 0x000000382e2e7812 */ /* 0x100fe200078ef850 */
[----:B------:R1:W-:Y:S01]  /*0dc0*/  LDGSTS.E.BYPASS.128 [R49], [R28.64], P1 ;  /* 0x000000001c317fae */ /* 0x0003e20008901c4e */
[----:B------:R-:W-:Y:S01]  /*0dd0*/  IMAD.SHL.U32 R51, R42, 0x2, RZ ;  /* 0x000000022a337824 */ /* 0x000fe200078e00ff */
[----:B------:R-:W-:-:S02]  /*0de0*/  LOP3.LUT R48, R48, 0x38, R80, 0xf8, !PT ;  /* 0x0000003830307812 */ /* 0x000fc400078ef850 */
[----:B------:R1:W-:Y:S01]  /*0df0*/  LDGSTS.E.BYPASS.128 [R43], [R30.64], P0 ;  /* 0x000000001e2b7fae */ /* 0x0003e20008101c4e */
[--C-:B------:R-:W-:Y:S02]  /*0e00*/  LOP3.LUT R50, R50, 0x38, R80.reuse, 0xf8, !PT ;  /* 0x0000003832327812 */ /* 0x100fe400078ef850 */
[--C-:B------:R-:W-:Y:S01]  /*0e10*/  LOP3.LUT R52, R52, 0x38, R80.reuse, 0xf8, !PT ;  /* 0x0000003834347812 */ /* 0x100fe200078ef850 */
[----:B------:R-:W0:Y:S01]  /*0e20*/  LDGDEPBAR ;  /* 0x00000000000079af */ /* 0x000e220000000000 */
[--C-:B------:R-:W-:Y:S02]  /*0e30*/  LOP3.LUT R54, R54, 0x38, R80.reuse, 0xf8, !PT ;  /* 0x0000003836367812 */ /* 0x100fe400078ef850 */
[----:B------:R-:W-:Y:S01]  /*0e40*/  LOP3.LUT R56, R56, 0x38, R80, 0xf8, !PT ;  /* 0x0000003838387812 */ /* 0x000fe200078ef850 */
[----:B------:R1:W-:Y:S01]  /*0e50*/  LDGSTS.E.BYPASS.128 [R3+0x2000], [R16.64+0x80], P6 ;  /* 0x0200008010037fae */ /* 0x0003e2000b101c4e */
[----:B------:R-:W-:Y:S02]  /*0e60*/  ISETP.NE.AND P6, PT, R36, RZ, PT ;  /* 0x000000ff2400720c */ /* 0x000fe40003fc5270 */
[----:B------:R-:W-:-:S02]  /*0e70*/  P2R R36, PR, RZ, 0x20 ;  /* 0x00000020ff247803 */ /* 0x000fc40000000000 */
[----:B------:R-:W-:Y:S01]  /*0e80*/  P2R R38, PR, RZ, 0x40 ;  /* 0x00000040ff267803 */ /* 0x000fe20000000000 */
[----:B-1----:R-:W-:-:S08]  /*0e90*/  IMAD.SHL.U32 R17, R44, 0x2, RZ ;  /* 0x000000022c117824 */ /* 0x002fd000078e00ff */
[----:B------:R2:W-:Y:S01]  /*0ea0*/  LDGSTS.E.BYPASS.128 [R37+0x2000], [R18.64+0x80], P6 ;  /* 0x0200008012257fae */ /* 0x0005e2000b101c4e */
[----:B------:R-:W-:-:S03]  /*0eb0*/  LOP3.LUT P6, RZ, R0, 0x40, RZ, 0xc0, !PT ;  /* 0x0000004000ff7812 */ /* 0x000fc600078cc0ff */
[----:B------:R3:W-:Y:S01]  /*0ec0*/  LDGSTS.E.BYPASS.128 [R39+0x2000], [R20.64+0x80], P5 ;  /* 0x0200008014277fae */ /* 0x0007e2000a901c4e */
[----:B------:R-:W-:-:S03]  /*0ed0*/  ISETP.NE.U32.AND P5, PT, R53, RZ, PT ;  /* 0x000000ff3500720c */ /* 0x000fc60003fa5070 */
[----:B------:R4:W-:Y:S04]  /*0ee0*/  LDGSTS.E.BYPASS.128 [R41+0x2000], [R22.64+0x80], P4 ;  /* 0x0200008016297fae */ /* 0x0009e8000a101c4e */
[----:B------:R1:W-:Y:S01]  /*0ef0*/  LDGSTS.E.BYPASS.128 [R45+0x2000], [R24.64+0x80], P3 ;  /* 0x02000080182d7fae */ /* 0x0003e20009901c4e */
[----:B--2---:R-:W-:Y:S01]  /*0f00*/  P2R R18, PR, RZ, 0x40 ;  /* 0x00000040ff127803 */ /* 0x004fe20000000000 */
[----:B------:R-:W-:Y:S01]  /*0f10*/  IMAD.SHL.U32 R19, R46, 0x2, RZ ;  /* 0x000000022e137824 */ /* 0x000fe200078e00ff */
[C---:B------:R-:W-:Y:S01]  /*0f20*/  LOP3.LUT P6, RZ, R0.reuse, 0x200, RZ, 0xc0, !PT ;  /* 0x0000020000ff7812 */ /* 0x040fe200078cc0ff */
[----:B------:R1:W-:Y:S01]  /*0f30*/  LDGSTS.E.BYPASS.128 [R47+0x2000], [R26.64+0x80], P2 ;  /* 0x020000801a2f7fae */ /* 0x0003e20009101c4e */
[----:B---3--:R-:W-:Y:S02]  /*0f40*/  P2R R21, PR, RZ, 0x8 ;  /* 0x00000008ff157803 */ /* 0x008fe40000000000 */
[----:B------:R-:W-:Y:S01]  /*0f50*/  LOP3.LUT P3, RZ, R0, 0x20, RZ, 0xc0, !PT ;  /* 0x0000002000ff7812 */ /* 0x000fe2000786c0ff */
[----:B------:R1:W-:Y:S01]  /*0f60*/  LDGSTS.E.BYPASS.128 [R49+0x2000], [R28.64+0x80], P1 ;  /* 0x020000801c317fae */ /* 0x0003e20008901c4e */
[----:B------:R-:W-:-:S02]  /*0f70*/  SEL R16, RZ, 0x10, !P6 ;  /* 0x00000010ff107807 */ /* 0x000fc40007000000 */
[----:B------:R-:W-:Y:S01]  /*0f80*/  P2R R20, PR, RZ, 0x8 ;  /* 0x00000008ff147803 */ /* 0x000fe20000000000 */
[----:B------:R1:W-:Y:S01]  /*0f90*/  LDGSTS.E.BYPASS.128 [R43+0x2000], [R30.64+0x80], P0 ;  /* 0x020000801e2b7fae */ /* 0x0003e20008101c4e */
[C---:B------:R-:W-:Y:S02]  /*0fa0*/  LOP3.LUT P3, RZ, R0.reuse, 0x100, RZ, 0xc0, !PT ;  /* 0x0000010000ff7812 */ /* 0x040fe4000786c0ff */
[----:B----4-:R-:W-:Y:S01]  /*0fb0*/  P2R R22, PR, RZ, 0x10 ;  /* 0x00000010ff167803 */ /* 0x010fe20000000000 */
[----:B------:R-:W0:Y:S01]  /*0fc0*/  LDGDEPBAR ;  /* 0x00000000000079af */ /* 0x000e220000000000 */
[----:B------:R-:W-:-:S03]  /*0fd0*/  LOP3.LUT P4, RZ, R0, 0x10, RZ, 0xc0, !PT ;  /* 0x0000001000ff7812 */ /* 0x000fc6000788c0ff */
[----:B------:R1:W-:Y:S01]  /*0fe0*/  LDGSTS.E.BYPASS.128 [R51+0x6000], [R32.64], P5 ;  /* 0x0600000020337fae */ /* 0x0003e2000a901c4e */
[----:B------:R-:W-:-:S04]  /*0ff0*/  PLOP3.LUT P5, PT, PT, PT, UP0, 0x80, 0x0 ;  /* 0x000000000000781c */ /* 0x000fc80003faf008 */
[----:B------:R-:W-:Y:S02]  /*1000*/  SEL R16, R16, RZ, P5 ;  /* 0x000000ff10107207 */ /* 0x000fe40002800000 */
[----:B------:R-:W-:Y:S02]  /*1010*/  LOP3.LUT P5, RZ, R0, 0x8, RZ, 0xc0, !PT ;  /* 0x0000000800ff7812 */ /* 0x000fe400078ac0ff */
[----:B------:R-:W-:Y:S02]  /*1020*/  ISETP.NE.U32.AND P6, PT, R16, RZ, PT ;  /* 0x000000ff1000720c */ /* 0x000fe40003fc5070 */
[----:B------:R-:W-:Y:S02]  /*1030*/  SEL R16, RZ, 0x10, !P3 ;  /* 0x00000010ff107807 */ /* 0x000fe40005800000 */
[----:B------:R-:W-:-:S04]  /*1040*/  PLOP3.LUT P3, PT, PT, PT, UP0, 0x80, 0x0 ;  /* 0x000000000000781c */ /* 0x000fc80003f6f008 */
[----:B------:R-:W-:-:S04]  /*1050*/  SEL R16, R16, RZ, P3 ;  /* 0x000000ff10107207 */ /* 0x000fc80001800000 */
[----:B------:R-:W-:Y:S01]  /*1060*/  ISETP.NE.U32.AND P3, PT, R16, RZ, PT ;  /* 0x000000ff1000720c */ /* 0x000fe20003f65070 */
[----:B------:R2:W-:Y:S01]  /*1070*/  LDGSTS.E.BYPASS.128 [R17+0x6000], [R34.64], P6 ;  /* 0x0600000022117fae */ /* 0x0005e2000b101c4e */
[----:B------:R-:W-:-:S04]  /*1080*/  ISETP.NE.AND P6, PT, R18, RZ, PT ;  /* 0x000000ff1200720c */ /* 0x000fc80003fc5270 */
[----:B------:R-:W-:Y:S02]  /*1090*/  SEL R16, RZ, 0x10, !P6 ;  /* 0x00000010ff107807 */ /* 0x000fe40007000000 */
[----:B------:R-:W-:-:S05]  /*10a0*/  LOP3.LUT P6, RZ, R0, 0x80, RZ, 0xc0, !PT ;  /* 0x0000008000ff7812 */ /* 0x000fca00078cc0ff */
[----:B------:R3:W-:Y:S01]  /*10b0*/  LDGSTS.E.BYPASS.128 [R19+0x6000], [R14.64], P3 ;  /* 0x060000000e137fae */ /* 0x0007e20009901c4e */
[----:B------:R-:W-:Y:S01]  /*10c0*/  PLOP3.LUT P3, PT, PT, PT, UP0, 0x80, 0x0 ;  /* 0x000000000000781c */ /* 0x000fe20003f6f008 */
[----:B--2---:R-:W-:-:S03]  /*10d0*/  IMAD.SHL.U32 R17, R48, 0x2, RZ ;  /* 0x0000000230117824 */ /* 0x004fc600078e00ff */
[----:B------:R-:W-:-:S04]  /*10e0*/  SEL R16, R16, RZ, P3 ;  /* 0x000000ff10107207 */ /* 0x000fc80001800000 */
[----:B------:R-:W-:Y:S02]  /*10f0*/  ISETP.NE.U32.AND P3, PT, R16, RZ, PT ;  /* 0x000000ff1000720c */ /* 0x000fe40003f65070 */
[----:B---3--:R-:W-:Y:S01]  /*1100*/  SEL R14, RZ, 0x10, !P4 ;  /* 0x00000010ff0e7807 */ /* 0x008fe20006000000 */
[----:B------:R-:W-:Y:S01]  /*1110*/  IMAD.SHL.U32 R15, R50, 0x2, RZ ;  /* 0x00000002320f7824 */ /* 0x000fe200078e00ff */
[----:B------:R-:W-:-:S04]  /*1120*/  PLOP3.LUT P4, PT, PT, PT, UP0, 0x80, 0x0 ;  /* 0x000000000000781c */ /* 0x000fc80003f8f008 */
[----:B------:R-:W-:-:S05]  /*1130*/  SEL R14, R14, RZ, P4 ;  /* 0x000000ff0e0e7207 */ /* 0x000fca0002000000 */
[----:B------:R2:W-:Y:S01]  /*1140*/  LDGSTS.E.BYPASS.128 [R17+0x6000], [R12.64], P3 ;  /* 0x060000000c117fae */ /* 0x0005e20009901c4e */
[----:B------:R-:W-:Y:S02]  /*1150*/  ISETP.NE.AND P3, PT, R20, RZ, PT ;  /* 0x000000ff1400720c */ /* 0x000fe40003f65270 */
[----:B------:R-:W-:Y:S02]  /*1160*/  ISETP.NE.U32.AND P4, PT, R14, RZ, PT ;  /* 0x000000ff0e00720c */ /* 0x000fe40003f85070 */
[----:B------:R-:W-:Y:S02]  /*1170*/  SEL R16, RZ, 0x10, !P3 ;  /* 0x00000010ff107807 */ /* 0x000fe40005800000 */
[----:B------:R-:W-:-:S04]  /*1180*/  PLOP3.LUT P3, PT, PT, PT, UP0, 0x80, 0x0 ;  /* 0x000000000000781c */ /* 0x000fc80003f6f008 */
[----:B------:R-:W-:Y:S01]  /*1190*/  SEL R16, R16, RZ, P3 ;  /* 0x000000ff10107207 */ /* 0x000fe20001800000 */
[----:B--2---:R-:W-:Y:S01]  /*11a0*/  IMAD.SHL.U32 R13, R52, 0x2, RZ ;  /* 0x00000002340d7824 */ /* 0x004fe200078e00ff */
[----:B------:R-:W-:Y:S02]  /*11b0*/  SEL R12, RZ, 0x10, !P5 ;  /* 0x00000010ff0c7807 */ /* 0x000fe40006800000 */
[----:B------:R-:W-:Y:S02]  /*11c0*/  PLOP3.LUT P5, PT, PT, PT, UP0, 0x80, 0x0 ;  /* 0x000000000000781c */ /* 0x000fe40003faf008 */
[----:B------:R-:W-:Y:S02]  /*11d0*/  ISETP.NE.U32.AND P3, PT, R16, RZ, PT ;  /* 0x000000ff1000720c */ /* 0x000fe40003f65070 */
[----:B------:R-:W-:-:S04]  /*11e0*/  SEL R12, R12, RZ, P5 ;  /* 0x000000ff0c0c7207 */ /* 0x000fc80002800000 */
[----:B------:R-:W-:Y:S02]  /*11f0*/  ISETP.NE.U32.AND P5, PT, R12, RZ, PT ;  /* 0x000000ff0c00720c */ /* 0x000fe40003fa5070 */
[----:B------:R-:W-:Y:S02]  /*1200*/  SEL R12, RZ, 0x10, !P6 ;  /* 0x00000010ff0c7807 */ /* 0x000fe40007000000 */
[----:B------:R-:W-:-:S03]  /*1210*/  ISETP.NE.U32.AND P6, PT, R66, RZ, PT ;  /* 0x000000ff4200720c */ /* 0x000fc60003fc5070 */
[----:B------:R2:W-:Y:S01]  /*1220*/  LDGSTS.E.BYPASS.128 [R15+0x6000], [R6.64], P3 ;  /* 0x06000000060f7fae */ /* 0x0005e20009901c4e */
[----:B------:R-:W-:Y:S01]  /*1230*/  ISETP.NE.AND P3, PT, R21, RZ, PT ;  /* 0x000000ff1500720c */ /* 0x000fe20003f65270 */
[----:B------:R-:W-:Y:S02]  /*1240*/  IMAD.SHL.U32 R21, R56, 0x2, RZ ;  /* 0x0000000238157824 */ /* 0x000fe400078e00ff */
[----:B------:R3:W-:Y:S01]  /*1250*/  LDGSTS.E.BYPASS.128 [R13+0x6000], [R10.64], P4 ;  /* 0x060000000a0d7fae */ /* 0x0007e2000a101c4e */
[----:B------:R-:W-:Y:S01]  /*1260*/  ISETP.NE.AND P4, PT, R22, RZ, PT ;  /* 0x000000ff1600720c */ /* 0x000fe20003f85270 */
[----:B--2---:R-:W-:-:S05]  /*1270*/  IMAD.SHL.U32 R15, R54, 0x2, RZ ;  /* 0x00000002360f7824 */ /* 0x004fca00078e00ff */
[----:B------:R2:W-:Y:S01]  /*1280*/  LDGSTS.E.BYPASS.128 [R15+0x6000], [R8.64], P5 ;  /* 0x06000000080f7fae */ /* 0x0005e2000a901c4e */
[----:B------:R-:W-:-:S04]  /*1290*/  IADD3 R6, P5, R64, UR4, RZ ;  /* 0x0000000440067c10 */ /* 0x000fc8000ffbe0ff */
[----:B------:R-:W-:Y:S02]  /*12a0*/  IADD3.X R7, R79, UR5, RZ, P5, !PT ;  /* 0x000000054f077c10 */ /* 0x000fe4000affe4ff */
[----:B---3--:R-:W-:-:S04]  /*12b0*/  IADD3 R10, P5, R62, UR4, RZ ;  /* 0x000000043e0a7c10 */ /* 0x008fc8000ffbe0ff */
[----:B------:R-:W-:Y:S02]  /*12c0*/  IADD3.X R11, R63, UR5, RZ, P5, !PT ;  /* 0x000000053f0b7c10 */ /* 0x000fe4000affe4ff */
[----:B------:R-:W-:-:S04]  /*12d0*/  PLOP3.LUT P5, PT, PT, PT, UP0, 0x80, 0x0 ;  /* 0x000000000000781c */ /* 0x000fc80003faf008 */
[----:B------:R-:W-:-:S04]  /*12e0*/  SEL R12, R12, RZ, P5 ;  /* 0x000000ff0c0c7207 */ /* 0x000fc80002800000 */
[----:B------:R-:W-:-:S13]  /*12f0*/  ISETP.NE.U32.AND P5, PT, R12, RZ, PT ;  /* 0x000000ff0c00720c */ /* 0x000fda0003fa5070 */
[----:B------:R3:W-:Y:S01]  /*1300*/  LDGSTS.E.BYPASS.128 [R21+0x6000], [R4.64], P5 ;  /* 0x0600000004157fae */ /* 0x0007e2000a901c4e */
[----:B--2---:R-:W-:-:S03]  /*1310*/  IADD3 R8, P5, R61, UR4, RZ ;  /* 0x000000043d087c10 */ /* 0x004fc6000ffbe0ff */
[----:B------:R-:W0:Y:S01]  /*1320*/  LDGDEPBAR ;  /* 0x00000000000079af */ /* 0x000e220000000000 */
[----:B------:R-:W-:Y:S02]  /*1330*/  IADD3.X R9, R78, UR5, RZ, P5, !PT ;  /* 0x000000054e097c10 */ /* 0x000fe4000affe4ff */
[----:B------:R-:W-:Y:S01]  /*1340*/  IADD3 R12, P5, R60, UR4, RZ ;  /* 0x000000043c0c7c10 */ /* 0x000fe2000ffbe0ff */
[----:B------:R2:W-:Y:S01]  /*1350*/  LDGSTS.E.BYPASS.128 [R3+0x4000], [R6.64], P6 ;  /* 0x0400000006037fae */ /* 0x0005e2000b101c4e */
[----:B------:R-:W-:Y:S02]  /*1360*/  ISETP.NE.AND P6, PT, R38, RZ, PT ;  /* 0x000000ff2600720c */ /* 0x000fe40003fc5270 */
[----:B------:R-:W-:Y:S02]  /*1370*/  IADD3.X R13, R77, UR5, RZ, P5, !PT ;  /* 0x000000054d0d7c10 */ /* 0x000fe4000affe4ff */
[----:B------:R-:W-:Y:S02]  /*1380*/  IADD3 R14, P5, R59, UR4, RZ ;  /* 0x000000043b0e7c10 */ /* 0x000fe4000ffbe0ff */
[----:B------:R-:W-:-:S02]  /*1390*/  P2R R20, PR, RZ, 0x40 ;  /* 0x00000040ff147803 */ /* 0x000fc40000000000 */
[----:B------:R-:W-:Y:S02]  /*13a0*/  IADD3.X R15, R76, UR5, RZ, P5, !PT ;  /* 0x000000054c0f7c10 */ /* 0x000fe4000affe4ff */
[----:B------:R-:W-:-:S03]  /*13b0*/  IADD3 R16, P5, R58, UR4, RZ ;  /* 0x000000043a107c10 */ /* 0x000fc6000ffbe0ff */
[----:B------:R1:W-:Y:S01]  /*13c0*/  LDGSTS.E.BYPASS.128 [R37+0x4000], [R10.64], P6 ;  /* 0x040000000a257fae */ /* 0x0003e2000b101c4e */
[----:B------:R-:W-:Y:S02]  /*13d0*/  IADD3.X R17, R75, UR5, RZ, P5, !PT ;  /* 0x000000054b117c10 */ /* 0x000fe4000affe4ff */
[----:B------:R-:W-:Y:S02]  /*13e0*/  IADD3 R18, P5, R57, UR4, RZ ;  /* 0x0000000439127c10 */ /* 0x000fe4000ffbe0ff */
[----:B------:R-:W-:Y:S02]  /*13f0*/  ISETP.NE.U32.AND P6, PT, R66, RZ, PT ;  /* 0x000000ff4200720c */ /* 0x000fe40003fc5070 */
[----:B------:R-:W-:Y:S02]  /*1400*/  IADD3.X R19, R74, UR5, RZ, P5, !PT ;  /* 0x000000054a137c10 */ /* 0x000fe4000affe4ff */
[----:B---3--:R-:W-:-:S04]  /*1410*/  IADD3 R4, P5, R55, UR4, RZ ;  /* 0x0000000437047c10 */ /* 0x008fc8000ffbe0ff */
[----:B------:R-:W-:Y:S01]  /*1420*/  IADD3.X R5, R73, UR5, RZ, P5, !PT ;  /* 0x0000000549057c10 */ /* 0x000fe2000affe4ff */
[----:B------:R-:W-:Y:S01]  /*1430*/  ULDC.64 UR4, c[0x0][0x198] ;  /* 0x0000660000047ab9 */ /* 0x000fe20000000a00 */
[----:B------:R-:W-:Y:S01]  /*1440*/  ISETP.NE.AND P5, PT, R36, RZ, PT ;  /* 0x000000ff2400720c */ /* 0x000fe20003fa5270 */
[----:B------:R-:W-:-:S12]  /*1450*/  UIMAD.WIDE UR4, UR6, UR10, UR4 ;  /* 0x0000000a060472a5 */ /* 0x000fd8000f8e0204 */
[----:B------:R3:W-:Y:S04]  /*1460*/  LDGSTS.E.BYPASS.128 [R39+0x4000], [R8.64], P5 ;  /* 0x0400000008277fae */ /* 0x0007e8000a901c4e */
[----:B------:R1:W-:Y:S04]  /*1470*/  LDGSTS.E.BYPASS.128 [R41+0x4000], [R12.64], P4 ;  /* 0x040000000c297fae */ /* 0x0003e8000a101c4e */
[----:B------:R1:W-:Y:S04]  /*1480*/  LDGSTS.E.BYPASS.128 [R45+0x4000], [R14.64], P3 ;  /* 0x040000000e2d7fae */ /* 0x0003e80009901c4e */
[----:B------:R1:W-:Y:S04]  /*1490*/  LDGSTS.E.BYPASS.128 [R47+0x4000], [R16.64], P2 ;  /* 0x04000000102f7fae */ /* 0x0003e80009101c4e */
[----:B------:R1:W-:Y:S04]  /*14a0*/  LDGSTS.E.BYPASS.128 [R49+0x4000], [R18.64], P1 ;  /* 0x0400000012317fae */ /* 0x0003e80008901c4e */
[----:B------:R1:W-:Y:S04]  /*14b0*/  LDGSTS.E.BYPASS.128 [R43+0x4000], [R4.64], P0 ;  /* 0x04000000042b7fae */ /* 0x0003e80008101c4e */
[----:B------:R-:W0:Y:S04]  /*14c0*/  LDGDEPBAR ;  /* 0x00000000000079af */ /* 0x000e280000000000 */
[----:B------:R2:W-:Y:S01]  /*14d0*/  LDGSTS.E.BYPASS.128 [R3+0x8000], [R6.64+0x80], P6 ;  /* 0x0800008006037fae */ /* 0x0005e2000b101c4e */
[----:B------:R-:W-:Y:S01]  /*14e0*/  ISETP.NE.AND P6, PT, R20, RZ, PT ;  /* 0x000000ff1400720c */ /* 0x000fe20003fc5270 */
[----:B--2---:R-:W-:-:S02]  /*14f0*/  IMAD.U32 R6, RZ, RZ, UR4 ;  /* 0x00000004ff067e24 */ /* 0x004fc4000f8e00ff */
[----:B------:R-:W-:-:S10]  /*1500*/  IMAD.U32 R7, RZ, RZ, UR5 ;  /* 0x00000005ff077e24 */ /* 0x000fd4000f8e00ff */
[----:B------:R1:W-:Y:S04]  /*1510*/  LDGSTS.E.BYPASS.128 [R37+0x8000], [R10.64+0x80], P6 ;  /* 0x080000800a257fae */ /* 0x0003e8000b101c4e */
[----:B------:R3:W-:Y:S04]  /*1520*/  LDGSTS.E.BYPASS.128 [R39+0x8000], [R8.64+0x80], P5 ;  /* 0x0800008008277fae */ /* 0x0007e8000a901c4e */
[----:B------:R1:W-:Y:S04]  /*1530*/  LDGSTS.E.BYPASS.128 [R41+0x8000], [R12.64+0x80], P4 ;  /* 0x080000800c297fae */ /* 0x0003e8000a101c4e */
[----:B------:R1:W-:Y:S04]  /*1540*/  LDGSTS.E.BYPASS.128 [R45+0x8000], [R14.64+0x80], P3 ;  /* 0x080000800e2d7fae */ /* 0x0003e80009901c4e */
[----:B------:R1:W-:Y:S04]  /*1550*/  LDGSTS.E.BYPASS.128 [R47+0x8000], [R16.64+0x80], P2 ;  /* 0x08000080102f7fae */ /* 0x0003e80009101c4e */
[----:B------:R1:W-:Y:S04]  /*1560*/  LDGSTS.E.BYPASS.128 [R49+0x8000], [R18.64+0x80], P1 ;  /* 0x0800008012317fae */ /* 0x0003e80008901c4e */
[----:B------:R1:W-:Y:S04]  /*1570*/  LDGSTS.E.BYPASS.128 [R43+0x8000], [R4.64+0x80], P0 ;  /* 0x08000080042b7fae */ /* 0x0003e80008101c4e */
[----:B------:R-:W0:Y:S04]  /*1580*/  LDGDEPBAR ;  /* 0x00000000000079af */ /* 0x000e280000000000 */
[----:B------:R-:W2:Y:S01]  /*1590*/  LDG.E R6, [R6.64] ;  /* 0x0000000e06067981 */ /* 0x000ea2000c1e1900 */
[----:B------:R-:W-:Y:S01]  /*15a0*/  PLOP3.LUT P1, PT, PT, PT, UP0, 0x80, 0x0 ;  /* 0x000000000000781c */ /* 0x000fe20003f2f008 */
[----:B------:R-:W-:Y:S01]  /*15b0*/  IMAD.U32 R3, RZ, RZ, UR16 ;  /* 0x00000010ff037e24 */ /* 0x000fe2000f8e00ff */
[----:B------:R-:W-:-:S02]  /*15c0*/  ISETP.GE.U32.AND P0, PT, R65, 0x80, PT ;  /* 0x000000804100780c */ /* 0x000fc40003f06070 */
[----:B---3--:R-:W-:Y:S02]  /*15d0*/  SHF.R.U32.HI R8, RZ, 0x5, R108 ;  /* 0x00000005ff087819 */ /* 0x008fe4000001166c */
[----:B------:R-:W-:Y:S02]  /*15e0*/  ISETP.GE.U32.AND.EX P0, PT, R3, RZ, PT, P0 ;  /* 0x000000ff0300720c */ /* 0x000fe40003f06100 */
[----:B------:R-:W-:Y:S01]  /*15f0*/  LOP3.LUT R3, R108, 0x1f, RZ, 0xc0, !PT ;  /* 0x0000001f6c037812 */ /* 0x000fe200078ec0ff */
[----:B------:R-:W-:-:S04]  /*1600*/  DEPBAR.LE SB0, 0x0 ;  /* 0x000080000000791a */ /* 0x000fc80000000000 */
[----:B------:R-:W-:Y:S06]  /*1610*/  BAR.SYNC 0x0 ;  /* 0x0000000000007b1d */ /* 0x000fec0000000000 */
[----:B--2---:R1:W2:Y:S02]  /*1620*/  R2UR UR18, R6 ;  /* 0x00000000061273c2 */ /* 0x0042a400000e0000 */
[----:B-12---:R-:W-:Y:S05]  /*1630*/  @P1 BRA `(.L_x_0) ;  /* 0x0000070000001947 */ /* 0x006fea0003800000 */
[--C-:B------:R-:W-:Y:S01]  /*1640*/  SHF.R.U32.HI R81, RZ, 0x2, R3.reuse ;  /* 0x00000002ff517819 */ /* 0x100fe20000011603 */
[----:B------:R-:W-:Y:S01]  /*1650*/  IMAD.SHL.U32 R2, R108, 0x2, RZ ;  /* 0x000000026c027824 */ /* 0x000fe200078e00ff */
[----:B------:R-:W-:Y:S01]  /*1660*/  SHF.R.U32.HI R3, RZ, 0x4, R3 ;  /* 0x00000004ff037819 */ /* 0x000fe20000011603 */
[----:B------:R-:W-:Y:S01]  /*1670*/  CS2R R76, SRZ ;  /* 0x00000000004c7805 */ /* 0x000fe2000001ff00 */
[----:B------:R-:W-:Y:S01]  /*1680*/  LOP3.LUT R0, R8, 0x1, RZ, 0xc0, !PT ;  /* 0x0000000108007812 */ /* 0x000fe200078ec0ff */
[----:B------:R-:W-:Y:S01]  /*1690*/  CS2R R78, SRZ ;  /* 0x00000000004e7805 */ /* 0x000fe2000001ff00 */
[----:B------:R-:W-:Y:S01]  /*16a0*/  LOP3.LUT R2, R2, 0x6, RZ, 0xc0, !PT ;  /* 0x0000000602027812 */ /* 0x000fe200078ec0ff */
[----:B------:R1:W-:Y:S01]  /*16b0*/  STL [R1+0x198], R3 ;  /* 0x0001980301007387 */ /* 0x0003e20000100800 */
[----:B------:R-:W-:Y:S01]  /*16c0*/  CS2R R72, SRZ ;  /* 0x0000000000487805 */ /* 0x000fe2000001ff00 */
[C---:B------:R-:W-:Y:S01]  /*16d0*/  IMAD R80, R0.reuse, 0x10, R81 ;  /* 0x0000001000507824 */ /* 0x040fe200078e0251 */
[----:B------:R-:W-:Y:S01]  /*16e0*/  CS2R R74, SRZ ;  /* 0x00000000004a7805 */ /* 0x000fe2000001ff00 */
[----:B------:R-:W-:Y:S01]  /*16f0*/  STL [R1+0xa0], RZ ;  /* 0x0000a0ff01007387 */ /* 0x000fe20000100800 */
[----:B------:R-:W-:Y:S01]  /*1700*/  CS2R R68, SRZ ;  /* 0x0000000000447805 */ /* 0x000fe2000001ff00 */
[----:B------:R-:W-:Y:S01]  /*1710*/  CS2R R70, SRZ ;  /* 0x0000000000467805 */ /* 0x000fe2000001ff00 */
[----:B------:R-:W-:Y:S01]  /*1720*/  CS2R R64, SRZ ;  /* 0x0000000000407805 */ /* 0x000fe2000001ff00 */
[----:B------:R-:W-:Y:S01]  /*1730*/  STL [R1+0xa4], RZ ;  /* 0x0000a4ff01007387 */ /* 0x000fe20000100800 */
[----:B------:R-:W-:Y:S01]  /*1740*/  CS2R R66, SRZ ;  /* 0x0000000000427805 */ /* 0x000fe2000001ff00 */
[----:B-1----:R-:W-:Y:S01]  /*1750*/  IMAD.SHL.U32 R3, R0, 0x2, RZ ;  /* 0x0000000200037824 */ /* 0x002fe200078e00ff */
[----:B------:R-:W-:Y:S01]  /*1760*/  LOP3.LUT R0, R2, 0x8, RZ, 0xfc, !PT ;  /* 0x0000000802007812 */ /* 0x000fe200078efcff */
[----:B------:R-:W-:Y:S01]  /*1770*/  STL [R1+0xa8], RZ ;  /* 0x0000a8ff01007387 */ /* 0x000fe20000100800 */
[----:B------:R-:W-:Y:S01]  /*1780*/  CS2R R60, SRZ ;  /* 0x00000000003c7805 */ /* 0x000fe2000001ff00 */
[----:B------:R-:W-:Y:S01]  /*1790*/  CS2R R62, SRZ ;  /* 0x00000000003e7805 */ /* 0x000fe2000001ff00 */
[----:B------:R-:W-:Y:S01]  /*17a0*/  CS2R R56, SRZ ;  /* 0x0000000000387805 */ /* 0x000fe2000001ff00 */
        /* <DEDUP_REMOVED lines=41> */
[----:B------:R-:W-:-:S03]  /*1a40*/  CS2R R6, SRZ ;  /* 0x0000000000067805 */ /* 0x000fc6000001ff00 */
[----:B------:R-:W-:Y:S04]  /*1a50*/  STL [R1+0x78], RZ ;  /* 0x000078ff01007387 */ /* 0x000fe80000100800 */
        /* <DEDUP_REMOVED lines=25> */
[----:B------:R-:W-:Y:S04]  /*1bf0*/  STL [R1], RZ ;  /* 0x000000ff01007387 */ /* 0x000fe80000100800 */
[----:B------:R-:W-:Y:S04]  /*1c00*/  STL [R1+0x4], RZ ;  /* 0x000004ff01007387 */ /* 0x000fe80000100800 */
[----:B------:R-:W-:Y:S04]  /*1c10*/  STL [R1+0x8], RZ ;  /* 0x000008ff01007387 */ /* 0x000fe80000100800 */
[----:B------:R-:W-:Y:S04]  /*1c20*/  STL [R1+0xc], RZ ;  /* 0x00000cff01007387 */ /* 0x000fe80000100800 */
[----:B------:R-:W-:Y:S04]  /*1c30*/  STL [R1+0xe0], R2 ;  /* 0x0000e00201007387 */ /* 0x000fe80000100800 */
[----:B------:R1:W-:Y:S04]  /*1c40*/  STL [R1+0x194], R80 ;  /* 0x0001945001007387 */ /* 0x0003e80000100800 */
[----:B------:R2:W-:Y:S04]  /*1c50*/  STL [R1+0x19c], R3 ;  /* 0x00019c0301007387 */ /* 0x0005e80000100800 */
[----:B------:R3:W-:Y:S01]  /*1c60*/  STL [R1+0x1b8], R0 ;  /* 0x0001b80001007387 */ /* 0x0007e20000100800 */
[----:B-1----:R-:W-:-:S02]  /*1c70*/  LOP3.LUT R80, R2, 0x10, RZ, 0xfc, !PT ;  /* 0x0000001002507812 */ /* 0x002fc400078efcff */
[----:B--2---:R-:W-:-:S03]  /*1c80*/  LOP3.LUT R3, R2, 0x18, RZ, 0xfc, !PT ;  /* 0x0000001802037812 */ /* 0x004fc600078efcff */
[----:B------:R1:W-:Y:S01]  /*1c90*/  STL [R1+0x1b4], R80 ;  /* 0x0001b45001007387 */ /* 0x0003e20000100800 */
[----:B---3--:R-:W-:-:S03]  /*1ca0*/  LOP3.LUT R0, R2, 0x20, RZ, 0xfc, !PT ;  /* 0x0000002002007812 */ /* 0x008fc600078efcff */
[----:B------:R2:W-:Y:S04]  /*1cb0*/  STL [R1+0x1b0], R3 ;  /* 0x0001b00301007387 */ /* 0x0005e80000100800 */
[----:B------:R3:W-:Y:S01]  /*1cc0*/  STL [R1+0x1ac], R0 ;  /* 0x0001ac0001007387 */ /* 0x0007e20000100800 */
[C---:B-1----:R-:W-:Y:S02]  /*1cd0*/  LOP3.LUT R80, R2.reuse, 0x28, RZ, 0xfc, !PT ;  /* 0x0000002802507812 */ /* 0x042fe400078efcff */
[----:B--2---:R-:W-:-:S03]  /*1ce0*/  LOP3.LUT R3, R2, 0x30, RZ, 0xfc, !PT ;  /* 0x0000003002037812 */ /* 0x004fc600078efcff */
[----:B------:R1:W-:Y:S01]  /*1cf0*/  STL [R1+0x1a8], R80 ;  /* 0x0001a85001007387 */ /* 0x0003e20000100800 */
[----:B---3--:R-:W-:-:S05]  /*1d00*/  LOP3.LUT R0, R2, 0x38, RZ, 0xfc, !PT ;  /* 0x0000003802007812 */ /* 0x008fca00078efcff */
[----:B------:R1:W-:Y:S04]  /*1d10*/  STL [R1+0x1a0], R0 ;  /* 0x0001a00001007387 */ /* 0x0003e80000100800 */
[----:B------:R1:W-:Y:S01]  /*1d20*/  STL [R1+0x1a4], R3 ;  /* 0x0001a40301007387 */ /* 0x0003e20000100800 */
[----:B------:R-:W-:Y:S05]  /*1d30*/  BRA `(.L_x_1) ;  /* 0x00008c0000007947 */ /* 0x000fea0003800000 */
.L_x_0:
[----:B------:R-:W-:Y:S01]  /*1d40*/  LOP3.LUT R6, R108, 0x7, RZ, 0xc0, !PT ;  /* 0x000000076c067812 */ /* 0x000fe200078ec0ff */
[----:B------:R-:W-:Y:S01]  /*1d50*/  IMAD.SHL.U32 R7, R2, 0x1000, RZ ;  /* 0x0000100002077824 */ /* 0x000fe200078e00ff */
[----:B------:R-:W-:Y:S01]  /*1d60*/  USHF.R.S32.HI UR4, URZ, 0x1f, UR12 ;  /* 0x0000001f3f047899 */ /* 0x000fe2000801140c */
[----:B------:R-:W-:Y:S01]  /*1d70*/  IMAD.U32 R12, RZ, RZ, UR12 ;  /* 0x0000000cff0c7e24 */ /* 0x000fe2000f8e00ff */
[----:B------:R-:W-:Y:S01]  /*1d80*/  SHF.R.U32.HI R9, RZ, 0x14, R2 ;  /* 0x00000014ff097819 */ /* 0x000fe20000011602 */
[----:B------:R-:W-:Y:S01]  /*1d90*/  IMAD.WIDE.U32 R4, R6, 0x10, RZ ;  /* 0x0000001006047825 */ /* 0x000fe200078e00ff */
[----:B------:R-:W-:Y:S01]  /*1da0*/  UIADD3 UR12, UP0, UR12, UR7, URZ ;  /* 0x000000070c0c7290 */ /* 0x000fe2000ff1e03f */
[--C-:B------:R-:W-:Y:S01]  /*1db0*/  SHF.R.U32.HI R17, RZ, 0x2, R108.reuse ;  /* 0x00000002ff117819 */ /* 0x100fe2000001166c */
[----:B------:R-:W-:Y:S01]  /*1dc0*/  CS2R R244, SRZ ;  /* 0x0000000000f47805 */ /* 0x000fe2000001ff00 */
[----:B------:R-:W-:Y:S01]  /*1dd0*/  IMAD.U32 R11, RZ, RZ, UR4 ;  /* 0x00000004ff0b7e24 */ /* 0x000fe2000f8e00ff */
[----:B------:R-:W-:Y:S01]  /*1de0*/  LOP3.LUT R7, R7, R4, RZ, 0xfc, !PT ;  /* 0x0000000407077212 */ /* 0x000fe200078efcff */
[----:B------:R-:W-:Y:S01]  /*1df0*/  UIADD3.X UR4, UR16, UR4, URZ, UP0, !UPT ;  /* 0x0000000410047290 */ /* 0x000fe200087fe43f */
[----:B------:R-:W-:Y:S01]  /*1e00*/  LOP3.LUT R5, R9, R5, RZ, 0xfc, !PT ;  /* 0x0000000509057212 */ /* 0x000fe200078efcff */
[----:B------:R-:W-:Y:S01]  /*1e10*/  CS2R R246, SRZ ;  /* 0x0000000000f67805 */ /* 0x000fe2000001ff00 */
[C---:B------:R-:W-:Y:S01]  /*1e20*/  LEA R10, P1, R12.reuse, R7, 0x1 ;  /* 0x000000070c0a7211 */ /* 0x040fe200078208ff */
[----:B------:R-:W-:Y:S01]  /*1e30*/  CS2R R248, SRZ ;  /* 0x0000000000f87805 */ /* 0x000fe2000001ff00 */
[----:B------:R-:W-:Y:S01]  /*1e40*/  SGXT.U32 R17, R17, 0x3 ;  /* 0x000000031111781a */ /* 0x000fe20000000000 */
[----:B------:R-:W-:Y:S01]  /*1e50*/  IMAD.U32 R9, RZ, RZ, UR4 ;  /* 0x00000004ff097e24 */ /* 0x000fe2000f8e00ff */
[----:B------:R-:W-:Y:S01]  /*1e60*/  LEA.HI.X R11, R12, R5, R11, 0x1, P1 ;  /* 0x000000050c0b7211 */ /* 0x000fe200008f0c0b */
[----:B------:R-:W-:Y:S01]  /*1e70*/  IMAD.U32 R12, RZ, RZ, UR12 ;  /* 0x0000000cff0c7e24 */ /* 0x000fe2000f8e00ff */
[----:B------:R-:W-:Y:S01]  /*1e80*/  SHF.R.U32.HI R18, RZ, 0x4, R3 ;  /* 0x00000004ff127819 */ /* 0x000fe20000011603 */
[----:B------:R-:W-:Y:S01]  /*1e90*/  CS2R R250, SRZ ;  /* 0x0000000000fa7805 */ /* 0x000fe2000001ff00 */
[----:B------:R-:W-:Y:S01]  /*1ea0*/  LOP3.LUT R8, R8, 0x1, RZ, 0xc0, !PT ;  /* 0x0000000108087812 */ /* 0x000fe200078ec0ff */
[----:B------:R-:W-:Y:S01]  /*1eb0*/  CS2R R76, SRZ ;  /* 0x00000000004c7805 */ /* 0x000fe2000001ff00 */
[----:B------:R-:W-:Y:S01]  /*1ec0*/  LEA R4, P1, R12, R7, 0x1 ;  /* 0x000000070c047211 */ /* 0x000fe200078208ff */
[----:B------:R-:W-:Y:S01]  /*1ed0*/  IMAD.U32 R7, RZ, RZ, UR7 ;  /* 0x00000007ff077e24 */ /* 0x000fe2000f8e00ff */
[--C-:B------:R-:W-:Y:S01]  /*1ee0*/  LOP3.LUT R87, R18, 0x7, R108.reuse, 0x78, !PT ;  /* 0x0000000712577812 */ /* 0x100fe200078e786c */
[----:B------:R-:W-:Y:S01]  /*1ef0*/  IMAD.SHL.U32 R16, R8, 0x2, RZ ;  /* 0x0000000208107824 */ /* 0x000fe200078e00ff */
[----:B------:R-:W-:Y:S01]  /*1f00*/  LEA.HI.X R5, R12, R5, R9, 0x1, P1 ;  /* 0x000000050c057211 */ /* 0x000fe200008f0c09 */
[----:B------:R-:W-:Y:S01]  /*1f10*/  IMAD.U32 R12, RZ, RZ, UR7 ;  /* 0x00000007ff0c7e24 */ /* 0x000fe2000f8e00ff */
[----:B------:R-:W-:Y:S01]  /*1f20*/  LEA R7, P1, R7, R10, 0x1 ;  /* 0x0000000a07077211 */ /* 0x000fe200078208ff */
[----:B------:R-:W-:Y:S01]  /*1f30*/  IMAD.U32 R9, RZ, RZ, UR16 ;  /* 0x00000010ff097e24 */ /* 0x000fe2000f8e00ff */
[----:B------:R-:W-:Y:S01]  /*1f40*/  LOP3.LUT R2, R2, 0x78, RZ, 0xfc, !PT ;  /* 0x0000007802027812 */ /* 0x000fe200078efcff */
[----:B------:R-:W-:Y:S01]  /*1f50*/  CS2R R78, SRZ ;  /* 0x00000000004e7805 */ /* 0x000fe2000001ff00 */
[----:B------:R-:W-:Y:S01]  /*1f60*/  CS2R R72, SRZ ;  /* 0x0000000000487805 */ /* 0x000fe2000001ff00 */
[----:B------:R-:W-:Y:S01]  /*1f70*/  CS2R R74, SRZ ;  /* 0x00000000004a7805 */ /* 0x000fe2000001ff00 */
[----:B------:R-:W-:Y:S01]  /*1f80*/  LEA.HI.X R9, R12, R11, R9, 0x1, P1 ;  /* 0x0000000b0c097211 */ /* 0x000fe200008f0c09 */
[----:B------:R-:W-:Y:S01]  /*1f90*/  CS2R R68, SRZ ;  /* 0x0000000000447805 */ /* 0x000fe2000001ff00 */
[----:B------:R-:W-:Y:S01]  /*1fa0*/  IADD3 R4, P1, R4, c[0x0][0x168], RZ ;  /* 0x00005a0004047a10 */ /* 0x000fe20007f3e0ff */
[----:B------:R-:W-:Y:S01]  /*1fb0*/  CS2R R70, SRZ ;  /* 0x0000000000467805 */ /* 0x000fe2000001ff00 */
[----:B------:R-:W-:Y:S01]  /*1fc0*/  CS2R R64, SRZ ;  /* 0x0000000000407805 */ /* 0x000fe2000001ff00 */
[----:B------:R-:W-:Y:S01]  /*1fd0*/  CS2R R66, SRZ ;  /* 0x0000000000427805 */ /* 0x000fe2000001ff00 */
[----:B------:R-:W-:Y:S01]  /*1fe0*/  IADD3.X R5, R5, c[0x0][0x16c], RZ, P1, !PT ;  /* 0x00005b0005057a10 */ /* 0x000fe20000ffe4ff */
[----:B------:R1:W-:Y:S01]  /*1ff0*/  STL [R1+0x190], R4 ;  /* 0x0001900401007387 */ /* 0x0003e20000100800 */
[C---:B------:R-:W-:Y:S01]  /*2000*/  IADD3 R12, P1, R10.reuse, c[0x0][0x160], RZ ;  /* 0x000058000a0c7a10 */ /* 0x040fe20007f3e0ff */
[----:B------:R-:W-:Y:S01]  /*2010*/  CS2R R60, SRZ ;  /* 0x00000000003c7805 */ /* 0x000fe2000001ff00 */
[----:B------:R-:W-:Y:S01]  /*2020*/  CS2R R62, SRZ ;  /* 0x00000000003e7805 */ /* 0x000fe2000001ff00 */
[----:B------:R2:W-:Y:S01]  /*2030*/  STL [R1+0x18c], R5 ;  /* 0x00018c0501007387 */ /* 0x0005e20000100800 */
[----:B------:R-:W-:Y:S01]  /*2040*/  CS2R R56, SRZ ;  /* 0x0000000000387805 */ /* 0x000fe2000001ff00 */
[----:B------:R-:W-:Y:S01]  /*2050*/  CS2R R58, SRZ ;  /* 0x00000000003a7805 */ /* 0x000fe2000001ff00 */
[----:B------:R-:W-:Y:S01]  /*2060*/  CS2R R52, SRZ ;  /* 0x0000000000347805 */ /* 0x000fe2000001ff00 */
[----:B------:R3:W-:Y:S01]  /*2070*/  STL [R1+0x180], R12 ;  /* 0x0001800c01007387 */ /* 0x0007e20000100800 */
[----:B------:R-:W-:Y:S01]  /*2080*/  CS2R R54, SRZ ;  /* 0x0000000000367805 */ /* 0x000fe2000001ff00 */
[C---:B-1----:R-:W-:Y:S01]  /*2090*/  IADD3.X R4, R11.reuse, c[0x0][0x164], RZ, P1, !PT ;  /* 0x000059000b047a10 */ /* 0x042fe20000ffe4ff */
[----:B------:R-:W-:Y:S01]  /*20a0*/  CS2R R48, SRZ ;  /* 0x0000000000307805 */ /* 0x000fe2000001ff00 */
[----:B------:R-:W-:Y:S01]  /*20b0*/  CS2R R50, SRZ ;  /* 0x0000000000327805 */ /* 0x000fe2000001ff00 */
[----:B------:R-:W-:Y:S01]  /*20c0*/  CS2R R44, SRZ ;  /* 0x00000000002c7805 */ /* 0x000fe2000001ff00 */
[----:B--2---:R-:W-:Y:S01]  /*20d0*/  IADD3 R5, P1, R10, c[0x0][0x170], RZ ;  /* 0x00005c000a057a10 */ /* 0x004fe20007f3e0ff */
[----:B------:R1:W-:Y:S01]  /*20e0*/  STL [R1+0x17c], R4 ;  /* 0x00017c0401007387 */ /* 0x0003e20000100800 */
[----:B------:R-:W-:Y:S01]  /*20f0*/  CS2R R46, SRZ ;  /* 0x00000000002e7805 */ /* 0x000fe2000001ff00 */
[----:B------:R-:W-:Y:S01]  /*2100*/  CS2R R40, SRZ ;  /* 0x0000000000287805 */ /* 0x000fe2000001ff00 */
[----:B------:R-:W-:Y:S01]  /*2110*/  IADD3.X R10, R11, c[0x0][0x174], RZ, P1, !PT ;  /* 0x00005d000b0a7a10 */ /* 0x000fe20000ffe4ff */
[----:B------:R2:W-:Y:S01]  /*2120*/  STL [R1+0x188], R5 ;  /* 0x0001880501007387 */ /* 0x0005e20000100800 */
[----:B---3--:R-:W-:Y:S01]  /*2130*/  IADD3 R12, R18, 0x6, RZ ;  /* 0x00000006120c7810 */ /* 0x008fe20007ffe0ff */
[----:B------:R-:W-:Y:S01]  /*2140*/  CS2R R42, SRZ ;  /* 0x00000000002a7805 */ /* 0x000fe2000001ff00 */
[----:B------:R-:W-:Y:S01]  /*2150*/  CS2R R36, SRZ ;  /* 0x0000000000247805 */ /* 0x000fe2000001ff00 */
[----:B------:R3:W-:Y:S01]  /*2160*/  STL [R1+0x184], R10 ;  /* 0x0001840a01007387 */ /* 0x0007e20000100800 */
[--C-:B------:R-:W-:Y:S01]  /*2170*/  LOP3.LUT R13, R12, 0x7, R108.reuse, 0x78, !PT ;  /* 0x000000070c0d7812 */ /* 0x100fe200078e786c */
[----:B------:R-:W-:Y:S01]  /*2180*/  CS2R R38, SRZ ;  /* 0x0000000000267805 */ /* 0x000fe2000001ff00 */
[----:B-1----:R-:W-:Y:S01]  /*2190*/  IADD3 R4, P1, R7, c[0x0][0x178], RZ ;  /* 0x00005e0007047a10 */ /* 0x002fe20007f3e0ff */
[----:B------:R-:W-:Y:S01]  /*21a0*/  IMAD.SHL.U32 R7, R108, 0x2, RZ ;  /* 0x000000026c077824 */ /* 0x000fe200078e00ff */
[----:B------:R-:W-:Y:S01]  /*21b0*/  CS2R R32, SRZ ;  /* 0x0000000000207805 */ /* 0x000fe2000001ff00 */
[----:B------:R-:W-:Y:S01]  /*21c0*/  CS2R R34, SRZ ;  /* 0x0000000000227805 */ /* 0x000fe2000001ff00 */
[----:B--2---:R-:W-:Y:S01]  /*21d0*/  IADD3.X R5, R9, c[0x0][0x17c], RZ, P1, !PT ;  /* 0x00005f0009057a10 */ /* 0x004fe20000ffe4ff */
[----:B------:R1:W-:Y:S01]  /*21e0*/  STL [R1+0x178], R4 ;  /* 0x0001780401007387 */ /* 0x0003e20000100800 */
[----:B------:R-:W-:Y:S01]  /*21f0*/  LOP3.LUT R114, R7, 0x6, RZ, 0xc0, !PT ;  /* 0x0000000607727812 */ /* 0x000fe200078ec0ff */
[----:B------:R-:W-:Y:S01]  /*2200*/  CS2R R28, SRZ ;  /* 0x00000000001c7805 */ /* 0x000fe2000001ff00 */
[--C-:B------:R-:W-:Y:S01]  /*2210*/  SHF.R.U32.HI R7, RZ, 0x2, R3.reuse ;  /* 0x00000002ff077819 */ /* 0x100fe20000011603 */
[----:B------:R2:W-:Y:S01]  /*2220*/  STL [R1+0x174], R5 ;  /* 0x0001740501007387 */ /* 0x0005e20000100800 */
[----:B------:R-:W-:Y:S01]  /*2230*/  SHF.R.U32.HI R9, RZ, 0x3, R3 ;  /* 0x00000003ff097819 */ /* 0x000fe20000011603 */
[----:B------:R-:W-:Y:S01]  /*2240*/  CS2R R30, SRZ ;  /* 0x00000000001e7805 */ /* 0x000fe2000001ff00 */
[----:B---3--:R-:W-:Y:S01]  /*2250*/  IADD3 R10, R18, 0x4, RZ ;  /* 0x00000004120a7810 */ /* 0x008fe20007ffe0ff */
[----:B------:R-:W-:Y:S01]  /*2260*/  IMAD R113, R8, 0x10, R7 ;  /* 0x0000001008717824 */ /* 0x000fe200078e0207 */
[----:B------:R-:W-:Y:S01]  /*2270*/  SGXT.U32 R7, R9, 0x1 ;  /* 0x000000010907781a */ /* 0x000fe20000000000 */
[----:B------:R-:W-:Y:S01]  /*2280*/  IMAD.SHL.U32 R9, R6, 0x40, RZ ;  /* 0x0000004006097824 */ /* 0x000fe200078e00ff */
[----:B-1----:R-:W-:Y:S01]  /*2290*/  LOP3.LUT R4, R108, 0x20, RZ, 0xc0, !PT ;  /* 0x000000206c047812 */ /* 0x002fe200078ec0ff */
[----:B------:R-:W-:Y:S01]  /*22a0*/  STL [R1+0xe0], R114 ;  /* 0x0000e07201007387 */ /* 0x000fe20000100800 */
[----:B------:R-:W-:Y:S01]  /*22b0*/  LOP3.LUT R11, R10, 0x7, R108, 0x78, !PT ;  /* 0x000000070a0b7812 */ /* 0x000fe200078e786c */
[----:B------:R-:W-:Y:S01]  /*22c0*/  IMAD R252, R7, 0x200, R9 ;  /* 0x0000020007fc7824 */ /* 0x000fe200078e0209 */
[----:B------:R-:W-:Y:S01]  /*22d0*/  SHF.R.U32.HI R14, RZ, 0x4, R4 ;  /* 0x00000004ff0e7819 */ /* 0x000fe20000011604 */
[----:B------:R-:W-:Y:S01]  /*22e0*/  IMAD.SHL.U32 R80, R4, 0x4, RZ ;  /* 0x0000000404507824 */ /* 0x000fe200078e00ff */
[----:B------:R-:W-:Y:S01]  /*22f0*/  STL [R1+0x198], R18 ;  /* 0x0001981201007387 */ /* 0x000fe20000100800 */
[--C-:B------:R-:W-:Y:S01]  /*2300*/  IMAD R83, R11, 0x8, R252.reuse ;  /* 0x000000080b537824 */ /* 0x100fe200078e02fc */
[----:B--2---:R-:W-:Y:S01]  /*2310*/  LOP3.LUT R5, R17, R14, RZ, 0x3c, !PT ;  /* 0x0000000e11057212 */ /* 0x004fe200078e3cff */
[----:B------:R-:W-:Y:S01]  /*2320*/  IMAD R89, R87, 0x8, R252 ;  /* 0x0000000857597824 */ /* 0x000fe200078e02fc */
[C---:B------:R-:W-:Y:S01]  /*2330*/  IADD3 R12, R14.reuse, 0x4, RZ ;  /* 0x000000040e0c7810 */ /* 0x040fe20007ffe0ff */
[----:B------:R-:W-:Y:S01]  /*2340*/  STL [R1+0x194], R113 ;  /* 0x0001947101007387 */ /* 0x000fe20000100800 */
[C---:B------:R-:W-:Y:S01]  /*2350*/  IADD3 R10, R14.reuse, 0x1, RZ ;  /* 0x000000010e0a7810 */ /* 0x040fe20007ffe0ff */
[----:B------:R-:W-:Y:S01]  /*2360*/  IMAD.SHL.U32 R5, R5, 0x8, RZ ;  /* 0x0000000805057824 */ /* 0x000fe200078e00ff */
[----:B------:R-:W-:Y:S01]  /*2370*/  IADD3 R15, R14, 0x5, RZ ;  /* 0x000000050e0f7810 */ /* 0x000fe20007ffe0ff */
[C---:B------:R-:W-:Y:S01]  /*2380*/  IMAD.SHL.U32 R82, R12.reuse, 0x40, RZ ;  /* 0x000000400c527824 */ /* 0x040fe200078e00ff */
[----:B------:R-:W-:Y:S01]  /*2390*/  LOP3.LUT R12, R12, R17, RZ, 0x3c, !PT ;  /* 0x000000110c0c7212 */ /* 0x000fe200078e3cff */
[----:B------:R-:W-:Y:S01]  /*23a0*/  IMAD.SHL.U32 R81, R10, 0x40, RZ ;  /* 0x000000400a517824 */ /* 0x000fe200078e00ff */
[----:B------:R-:W-:Y:S01]  /*23b0*/  LOP3.LUT R80, R114, R5, R80, 0xfe, !PT ;  /* 0x0000000572507212 */ /* 0x000fe200078efe50 */
[C---:B------:R-:W-:Y:S01]  /*23c0*/  IMAD.SHL.U32 R84, R15.reuse, 0x40, RZ ;  /* 0x000000400f547824 */ /* 0x040fe200078e00ff */
[--C-:B------:R-:W-:Y:S01]  /*23d0*/  SHF.R.U32.HI R5, RZ, 0x3, R3.reuse ;  /* 0x00000003ff057819 */ /* 0x100fe20000011603 */
[----:B------:R-:W-:Y:S01]  /*23e0*/  IMAD R3, R8, 0x42, R3 ;  /* 0x0000004208037824 */ /* 0x000fe200078e0203 */
[-C--:B------:R-:W-:Y:S01]  /*23f0*/  LOP3.LUT R10, R10, R17.reuse, RZ, 0x3c, !PT ;  /* 0x000000110a0a7212 */ /* 0x080fe200078e3cff */
[----:B------:R1:W-:Y:S01]  /*2400*/  STL [R1+0x19c], R16 ;  /* 0x00019c1001007387 */ /* 0x0003e20000100800 */
[----:B------:R-:W-:Y:S01]  /*2410*/  LOP3.LUT R15, R15, R17, RZ, 0x3c, !PT ;  /* 0x000000110f0f7212 */ /* 0x000fe200078e3cff */
[----:B------:R-:W-:Y:S01]  /*2420*/  IMAD R5, R8, 0x4, R5 ;  /* 0x0000000408057824 */ /* 0x000fe200078e0205 */
[----:B------:R-:W-:Y:S01]  /*2430*/  IADD3 R8, R18, 0x2, RZ ;  /* 0x0000000212087810 */ /* 0x000fe20007ffe0ff */
[----:B------:R-:W-:Y:S01]  /*2440*/  IMAD.SHL.U32 R10, R10, 0x8, RZ ;  /* 0x000000080a0a7824 */ /* 0x000fe200078e00ff */
[----:B------:R-:W-:Y:S01]  /*2450*/  LOP3.LUT R116, R114, 0x10, RZ, 0xfc, !PT ;  /* 0x0000001072747812 */ /* 0x000fe200078efcff */
[----:B------:R-:W-:Y:S01]  /*2460*/  IMAD.SHL.U32 R15, R15, 0x8, RZ ;  /* 0x000000080f0f7824 */ /* 0x000fe200078e00ff */
[----:B------:R-:W-:Y:S01]  /*2470*/  LOP3.LUT R85, R8, 0x7, R108, 0x78, !PT ;  /* 0x0000000708557812 */ /* 0x000fe200078e786c */
[----:B------:R-:W-:Y:S01]  /*2480*/  IMAD R240, R113, 0x42, R114 ;  /* 0x0000004271f07824 */ /* 0x000fe200078e0272 */
[----:B------:R-:W-:Y:S01]  /*2490*/  LOP3.LUT R8, R16, R7, RZ, 0xfc, !PT ;  /* 0x0000000710087212 */ /* 0x000fe200078efcff */
[----:B------:R-:W-:Y:S01]  /*24a0*/  IMAD.SHL.U32 R80, R80, 0x2, RZ ;  /* 0x0000000250507824 */ /* 0x000fe200078e00ff */
[----:B------:R-:W-:Y:S01]  /*24b0*/  LOP3.LUT R81, R114, R10, R81, 0xfe, !PT ;  /* 0x0000000a72517212 */ /* 0x000fe200078efe51 */
[----:B------:R-:W-:Y:S01]  /*24c0*/  IMAD R86, R85, 0x8, R252 ;  /* 0x0000000855567824 */ /* 0x000fe200078e02fc */
[----:B------:R-:W-:Y:S01]  /*24d0*/  IADD3 R10, R14, 0xc, RZ ;  /* 0x0000000c0e0a7810 */ /* 0x000fe20007ffe0ff */
[----:B------:R-:W-:Y:S01]  /*24e0*/  IMAD R90, R8, 0x200, R9 ;  /* 0x00000200085a7824 */ /* 0x000fe200078e0209 */
[----:B------:R-:W-:Y:S01]  /*24f0*/  LOP3.LUT R84, R114, R15, R84, 0xfe, !PT ;  /* 0x0000000f72547212 */ /* 0x000fe200078efe54 */
[----:B------:R-:W-:Y:S01]  /*2500*/  IMAD.SHL.U32 R9, R12, 0x8, RZ ;  /* 0x000000080c097824 */ /* 0x000fe200078e00ff */
[C---:B------:R-:W-:Y:S01]  /*2510*/  IADD3 R12, R14.reuse, 0x14, RZ ;  /* 0x000000140e0c7810 */ /* 0x040fe20007ffe0ff */
[--C-:B------:R-:W-:Y:S01]  /*2520*/  IMAD R88, R11, 0x8, R90.reuse ;  /* 0x000000080b587824 */ /* 0x100fe200078e025a */
[----:B------:R-:W-:Y:S01]  /*2530*/  IADD3 R11, R14, 0x11, RZ ;  /* 0x000000110e0b7810 */ /* 0x000fe20007ffe0ff */
[----:B------:R-:W-:Y:S01]  /*2540*/  IMAD R87, R87, 0x8, R90 ;  /* 0x0000000857577824 */ /* 0x000fe200078e025a */
[----:B------:R-:W-:Y:S01]  /*2550*/  LOP3.LUT R82, R114, R9, R82, 0xfe, !PT ;  /* 0x0000000972527212 */ /* 0x000fe200078efe52 */
[----:B------:R-:W-:Y:S01]  /*2560*/  IMAD R85, R85, 0x8, R90 ;  /* 0x0000000855557824 */ /* 0x000fe200078e025a */
[----:B------:R-:W-:Y:S01]  /*2570*/  IADD3 R9, R14, 0x9, RZ ;  /* 0x000000090e097810 */ /* 0x000fe20007ffe0ff */
[----:B------:R-:W-:Y:S01]  /*2580*/  IMAD.SHL.U32 R93, R11, 0x40, RZ ;  /* 0x000000400b5d7824 */ /* 0x000fe200078e00ff */
[----:B------:R-:W-:Y:S01]  /*2590*/  LOP3.LUT R11, R17, 0x3, R11, 0x78, !PT ;  /* 0x00000003110b7812 */ /* 0x000fe200078e780b */
[----:B------:R-:W-:Y:S01]  /*25a0*/  IMAD R252, R13, 0x8, R252 ;  /* 0x000000080dfc7824 */ /* 0x000fe200078e02fc */
[----:B------:R-:W-:Y:S01]  /*25b0*/  LOP3.LUT R15, R17, 0x6, R12, 0x78, !PT ;  /* 0x00000006110f7812 */ /* 0x000fe200078e780c */
[C---:B------:R-:W-:Y:S01]  /*25c0*/  IMAD.SHL.U32 R91, R9.reuse, 0x40, RZ ;  /* 0x00000040095b7824 */ /* 0x040fe200078e00ff */
[----:B------:R-:W-:Y:S01]  /*25d0*/  LOP3.LUT R9, R9, R17, RZ, 0x3c, !PT ;  /* 0x0000001109097212 */ /* 0x000fe200078e3cff */
[----:B------:R-:W-:Y:S01]  /*25e0*/  IMAD R90, R13, 0x8, R90 ;  /* 0x000000080d5a7824 */ /* 0x000fe200078e025a */
[----:B------:R-:W-:Y:S01]  /*25f0*/  LOP3.LUT R13, R17, 0x6, R10, 0x78, !PT ;  /* 0x00000006110d7812 */ /* 0x000fe200078e780a */
[----:B------:R-:W-:Y:S01]  /*2600*/  IMAD.SHL.U32 R92, R10, 0x40, RZ ;  /* 0x000000400a5c7824 */ /* 0x000fe200078e00ff */
[----:B------:R-:W-:Y:S01]  /*2610*/  LOP3.LUT R7, R16, 0x4, R7, 0xfe, !PT ;  /* 0x0000000410077812 */ /* 0x000fe200078efe07 */
[----:B------:R-:W-:Y:S01]  /*2620*/  IMAD.SHL.U32 R10, R9, 0x8, RZ ;  /* 0x00000008090a7824 */ /* 0x000fe200078e00ff */
[----:B------:R-:W-:Y:S01]  /*2630*/  IADD3 R9, R14, 0x19, RZ ;  /* 0x000000190e097810 */ /* 0x000fe20007ffe0ff */
[----:B------:R-:W-:Y:S01]  /*2640*/  IMAD.SHL.U32 R94, R12, 0x40, RZ ;  /* 0x000000400c5e7824 */ /* 0x000fe200078e00ff */
[----:B------:R-:W-:Y:S01]  /*2650*/  LOP3.LUT R8, R8, 0x7, R108, 0x78, !PT ;  /* 0x0000000708087812 */ /* 0x000fe200078e786c */
[----:B------:R-:W-:Y:S01]  /*2660*/  IMAD.SHL.U32 R12, R11, 0x8, RZ ;  /* 0x000000080b0c7824 */ /* 0x000fe200078e00ff */
[----:B------:R-:W-:Y:S01]  /*2670*/  IADD3 R11, R14, 0x21, RZ ;  /* 0x000000210e0b7810 */ /* 0x000fe20007ffe0ff */
[----:B------:R-:W-:Y:S01]  /*2680*/  IMAD.SHL.U32 R13, R13, 0x8, RZ ;  /* 0x000000080d0d7824 */ /* 0x000fe200078e00ff */
[----:B------:R-:W-:Y:S01]  /*2690*/  LOP3.LUT R91, R114, R10, R91, 0xfe, !PT ;  /* 0x0000000a725b7212 */ /* 0x000fe200078efe5b */
[----:B------:R-:W-:Y:S01]  /*26a0*/  IMAD.SHL.U32 R95, R9, 0x40, RZ ;  /* 0x00000040095f7824 */ /* 0x000fe200078e00ff */
[----:B------:R-:W-:Y:S01]  /*26b0*/  IADD3 R10, R14, 0x1c, RZ ;  /* 0x0000001c0e0a7810 */ /* 0x000fe20007ffe0ff */
[----:B------:R-:W-:Y:S01]  /*26c0*/  IMAD.SHL.U32 R15, R15, 0x8, RZ ;  /* 0x000000080f0f7824 */ /* 0x000fe200078e00ff */
[----:B------:R-:W-:Y:S01]  /*26d0*/  LOP3.LUT R9, R17, 0x3, R9, 0x78, !PT ;  /* 0x0000000311097812 */ /* 0x000fe200078e7809 */
[----:B------:R-:W-:Y:S01]  /*26e0*/  IMAD.SHL.U32 R97, R11, 0x40, RZ ;  /* 0x000000400b617824 */ /* 0x000fe200078e00ff */
[----:B------:R-:W-:Y:S01]  /*26f0*/  LOP3.LUT R93, R114, R12, R93, 0xfe, !PT ;  /* 0x0000000c725d7212 */ /* 0x000fe200078efe5d */
[----:B------:R-:W-:Y:S01]  /*2700*/  IMAD.SHL.U32 R96, R10, 0x40, RZ ;  /* 0x000000400a607824 */ /* 0x000fe200078e00ff */
[----:B------:R-:W-:Y:S01]  /*2710*/  IADD3 R12, R14, 0x24, RZ ;  /* 0x000000240e0c7810 */ /* 0x000fe20007ffe0ff */
[----:B------:R-:W-:Y:S01]  /*2720*/  IMAD.SHL.U32 R8, R8, 0x10, RZ ;  /* 0x0000001008087824 */ /* 0x000fe200078e00ff */
[----:B------:R-:W-:Y:S01]  /*2730*/  LOP3.LUT R92, R114, R13, R92, 0xfe, !PT ;  /* 0x0000000d725c7212 */ /* 0x000fe200078efe5c */
[----:B------:R-:W-:Y:S01]  /*2740*/  IMAD.SHL.U32 R85, R85, 0x2, RZ ;  /* 0x0000000255557824 */ /* 0x000fe200078e00ff */
[C---:B------:R-:W-:Y:S01]  /*2750*/  LOP3.LUT R11, R17.reuse, 0x3, R11, 0x78, !PT ;  /* 0x00000003110b7812 */ /* 0x040fe200078e780b */
[----:B------:R-:W-:Y:S01]  /*2760*/  IMAD.SHL.U32 R98, R12, 0x40, RZ ;  /* 0x000000400c627824 */ /* 0x000fe200078e00ff */
[----:B------:R-:W-:Y:S01]  /*2770*/  LOP3.LUT R13, R17, 0x6, R10, 0x78, !PT ;  /* 0x00000006110d7812 */ /* 0x000fe200078e780a */
[----:B------:R-:W-:Y:S01]  /*2780*/  IMAD.SHL.U32 R10, R9, 0x8, RZ ;  /* 0x00000008090a7824 */ /* 0x000fe200078e00ff */
[----:B------:R-:W-:Y:S01]  /*2790*/  LOP3.LUT R94, R114, R15, R94, 0xfe, !PT ;  /* 0x0000000f725e7212 */ /* 0x000fe200078efe5e */
[----:B------:R-:W-:Y:S01]  /*27a0*/  IMAD R241, R5, 0x9, R6 ;  /* 0x0000000905f17824 */ /* 0x000fe200078e0206 */
[----:B------:R-:W-:Y:S01]  /*27b0*/  IADD3 R9, R14, 0x29, RZ ;  /* 0x000000290e097810 */ /* 0x000fe20007ffe0ff */
[----:B------:R-:W-:Y:S01]  /*27c0*/  IMAD.SHL.U32 R13, R13, 0x8, RZ ;  /* 0x000000080d0d7824 */ /* 0x000fe200078e00ff */
[----:B------:R-:W-:Y:S01]  /*27d0*/  LOP3.LUT R15, R12, R17, RZ, 0x3c, !PT ;  /* 0x000000110c0f7212 */ /* 0x000fe200078e3cff */
        /* <DEDUP_REMOVED lines=10> */
[----:B------:R-:W-:Y:S01]  /*2880*/  CS2R R24, SRZ ;  /* 0x0000000000187805 */ /* 0x000fe2000001ff00 */
[----:B------:R-:W-:Y:S01]  /*2890*/  LOP3.LUT R96, R114, R13, R96, 0xfe, !PT ;  /* 0x0000000d72607212 */ /* 0x000fe200078efe60 */
[----:B------:R-:W-:Y:S01]  /*28a0*/  CS2R R26, SRZ ;  /* 0x00000000001a7805 */ /* 0x000fe2000001ff00 */
[----:B------:R-:W-:Y:S01]  /*28b0*/  LOP3.LUT R13, R17, 0x6, R10, 0x78, !PT ;  /* 0x00000006110d7812 */ /* 0x000fe200078e780a */
[----:B------:R-:W-:Y:S01]  /*28c0*/  IMAD.SHL.U32 R10, R9, 0x8, RZ ;  /* 0x00000008090a7824 */ /* 0x000fe200078e00ff */
[----:B------:R-:W-:Y:S01]  /*28d0*/  LOP3.LUT R9, R17, 0x6, R12, 0x78, !PT ;  /* 0x0000000611097812 */ /* 0x000fe200078e780c */
[----:B------:R-:W-:Y:S01]  /*28e0*/  IMAD.SHL.U32 R101, R12, 0x40, RZ ;  /* 0x000000400c657824 */ /* 0x000fe200078e00ff */
[----:B------:R-:W-:Y:S01]  /*28f0*/  IADD3 R11, R14, 0x31, RZ ;  /* 0x000000310e0b7810 */ /* 0x000fe20007ffe0ff */
[----:B------:R-:W-:Y:S01]  /*2900*/  IMAD.SHL.U32 R13, R13, 0x8, RZ ;  /* 0x000000080d0d7824 */ /* 0x000fe200078e00ff */
[----:B------:R-:W-:Y:S01]  /*2910*/  LOP3.LUT R99, R114, R10, R99, 0xfe, !PT ;  /* 0x0000000a72637212 */ /* 0x000fe200078efe63 */
[----:B------:R-:W-:Y:S01]  /*2920*/  IMAD.SHL.U32 R10, R9, 0x8, RZ ;  /* 0x00000008090a7824 */ /* 0x000fe200078e00ff */
[----:B------:R-:W-:Y:S01]  /*2930*/  SHF.R.U32.HI R12, RZ, 0x1, R4 ;  /* 0x00000001ff0c7819 */ /* 0x000fe20000011604 */
[----:B------:R-:W-:Y:S01]  /*2940*/  IMAD.SHL.U32 R100, R11, 0x40, RZ ;  /* 0x000000400b647824 */ /* 0x000fe200078e00ff */
[----:B------:R-:W-:Y:S01]  /*2950*/  IADD3 R4, R14, 0x39, RZ ;  /* 0x000000390e047810 */ /* 0x000fe20007ffe0ff */
[----:B------:R-:W-:Y:S01]  /*2960*/  CS2R R20, SRZ ;  /* 0x0000000000147805 */ /* 0x000fe2000001ff00 */
[----:B------:R-:W-:Y:S01]  /*2970*/  LOP3.LUT R98, R114, R15, R98, 0xfe, !PT ;  /* 0x0000000f72627212 */ /* 0x000fe200078efe62 */
[----:B------:R-:W-:Y:S01]  /*2980*/  CS2R R22, SRZ ;  /* 0x0000000000167805 */ /* 0x000fe2000001ff00 */
[----:B------:R-:W-:Y:S01]  /*2990*/  IADD3 R9, R14, 0x3c, RZ ;  /* 0x0000003c0e097810 */ /* 0x000fe20007ffe0ff */
[----:B------:R-:W-:Y:S01]  /*29a0*/  IMAD.SHL.U32 R104, R4, 0x40, RZ ;  /* 0x0000004004687824 */ /* 0x000fe200078e00ff */
[----:B------:R-:W-:Y:S01]  /*29b0*/  LOP3.LUT R101, R114, R10, R101, 0xfe, !PT ;  /* 0x0000000a72657212 */ /* 0x000fe200078efe65 */
[----:B------:R-:W-:Y:S01]  /*29c0*/  UMOV UR4, URZ ;  /* 0x0000003f00047c82 */ /* 0x000fe20008000000 */
[C---:B------:R-:W-:Y:S01]  /*29d0*/  LOP3.LUT R15, R17.reuse, 0x3, R11, 0x78, !PT ;  /* 0x00000003110f7812 */ /* 0x040fe200078e780b */
[----:B------:R-:W-:Y:S01]  /*29e0*/  IMAD R11, R18, 0x8, R6 ;  /* 0x00000008120b7824 */ /* 0x000fe200078e0206 */
[----:B------:R-:W-:Y:S01]  /*29f0*/  LOP3.LUT R10, R17, 0x3, R4, 0x78, !PT ;  /* 0x00000003110a7812 */ /* 0x000fe200078e7804 */
[----:B------:R-:W-:Y:S01]  /*2a00*/  IMAD.SHL.U32 R103, R9, 0x40, RZ ;  /* 0x0000004009677824 */ /* 0x000fe200078e00ff */
[----:B------:R-:W-:Y:S01]  /*2a10*/  LOP3.LUT R7, R7, 0x7, R108, 0x78, !PT ;  /* 0x0000000707077812 */ /* 0x000fe200078e786c */
[----:B------:R-:W-:Y:S01]  /*2a20*/  IMAD.SHL.U32 R11, R11, 0x80, RZ ;  /* 0x000000800b0b7824 */ /* 0x000fe200078e00ff */
[----:B------:R-:W-:Y:S01]  /*2a30*/  LOP3.LUT R112, R17, R12, RZ, 0xfc, !PT ;  /* 0x0000000c11707212 */ /* 0x000fe200078efcff */
[----:B------:R-:W-:Y:S01]  /*2a40*/  IMAD.SHL.U32 R15, R15, 0x8, RZ ;  /* 0x000000080f0f7824 */ /* 0x000fe200078e00ff */
[----:B------:R-:W-:Y:S01]  /*2a50*/  LOP3.LUT R17, R17, 0x6, R9, 0x78, !PT ;  /* 0x0000000611117812 */ /* 0x000fe200078e7809 */
[----:B------:R-:W-:Y:S01]  /*2a60*/  IMAD.SHL.U32 R9, R10, 0x8, RZ ;  /* 0x000000080a097824 */ /* 0x000fe200078e00ff */
[----:B------:R-:W-:Y:S01]  /*2a70*/  LOP3.LUT R8, R8, R11, RZ, 0xfc, !PT ;  /* 0x0000000b08087212 */ /* 0x000fe200078efcff */
[----:B------:R-:W-:Y:S01]  /*2a80*/  IMAD.SHL.U32 R10, R7, 0x10, RZ ;  /* 0x00000010070a7824 */ /* 0x000fe200078e00ff */
[----:B------:R-:W-:Y:S01]  /*2a90*/  LOP3.LUT R115, R114, 0x18, RZ, 0xfc, !PT ;  /* 0x0000001872737812 */ /* 0x000fe200078efcff */
[----:B------:R-:W-:Y:S01]  /*2aa0*/  IMAD.SHL.U32 R112, R112, 0x40, RZ ;  /* 0x0000004070707824 */ /* 0x000fe200078e00ff */
[----:B------:R-:W-:Y:S01]  /*2ab0*/  LOP3.LUT R104, R114, R9, R104, 0xfe, !PT ;  /* 0x0000000972687212 */ /* 0x000fe200078efe68 */
[----:B------:R-:W-:Y:S01]  /*2ac0*/  STL [R1+0xc8], R8 ;  /* 0x0000c80801007387 */ /* 0x000fe20000100800 */
[----:B------:R-:W-:Y:S01]  /*2ad0*/  LOP3.LUT R7, R10, R11, RZ, 0xfc, !PT ;  /* 0x0000000b0a077212 */ /* 0x000fe200078efcff */
[----:B------:R-:W-:Y:S01]  /*2ae0*/  IMAD.SHL.U32 R4, R17, 0x8, RZ ;  /* 0x0000000811047824 */ /* 0x000fe200078e00ff */
[----:B------:R-:W-:Y:S01]  /*2af0*/  SHF.R.U32.HI R9, RZ, 0x2, R108 ;  /* 0x00000002ff097819 */ /* 0x000fe2000001166c */
[----:B-1----:R-:W-:Y:S01]  /*2b00*/  CS2R R16, SRZ ;  /* 0x0000000000107805 */ /* 0x002fe2000001ff00 */
[C---:B------:R-:W-:Y:S01]  /*2b10*/  IADD3 R105, R14.reuse, 0xd, RZ ;  /* 0x0000000d0e697810 */ /* 0x040fe20007ffe0ff */
[----:B------:R-:W-:Y:S01]  /*2b20*/  STL [R1+0xc4], R7 ;  /* 0x0000c40701007387 */ /* 0x000fe20000100800 */
[C---:B------:R-:W-:Y:S01]  /*2b30*/  IADD3 R107, R14.reuse, 0x1d, RZ ;  /* 0x0000001d0e6b7810 */ /* 0x040fe20007ffe0ff */
[----:B------:R-:W-:Y:S01]  /*2b40*/  CS2R R18, SRZ ;  /* 0x0000000000127805 */ /* 0x000fe2000001ff00 */
[----:B------:R-:W-:Y:S01]  /*2b50*/  IADD3 R106, R14, 0x15, RZ ;  /* 0x000000150e6a7810 */ /* 0x000fe20007ffe0ff */
[----:B------:R-:W-:Y:S01]  /*2b60*/  STL [R1+0xbc], RZ ;  /* 0x0000bcff01007387 */ /* 0x000fe20000100800 */
[----:B------:R-:W-:Y:S01]  /*2b70*/  LOP3.LUT R103, R114, R4, R103, 0xfe, !PT ;  /* 0x0000000472677212 */ /* 0x000fe200078efe67 */
[----:B------:R-:W-:Y:S01]  /*2b80*/  UMOV UR5, URZ ;  /* 0x0000003f00057c82 */ /* 0x000fe20008000000 */
[-C--:B------:R-:W-:Y:S01]  /*2b90*/  LOP3.LUT R4, R105, R9.reuse, RZ, 0x3c, !PT ;  /* 0x0000000969047212 */ /* 0x080fe200078e3cff */
[----:B------:R1:W-:Y:S01]  /*2ba0*/  STL [R1+0xc0], R2 ;  /* 0x0000c00201007387 */ /* 0x0003e20000100800 */
[-C--:B------:R-:W-:Y:S01]  /*2bb0*/  LOP3.LUT R6, R107, R9.reuse, RZ, 0x3c, !PT ;  /* 0x000000096b067212 */ /* 0x080fe200078e3cff */
[----:B------:R-:W-:Y:S01]  /*2bc0*/  UMOV UR6, URZ ;  /* 0x0000003f00067c82 */ /* 0x000fe20008000000 */
[----:B------:R-:W-:Y:S01]  /*2bd0*/  LOP3.LUT R5, R106, R9, RZ, 0x3c, !PT ;  /* 0x000000096a057212 */ /* 0x000fe200078e3cff */
[----:B------:R-:W-:Y:S01]  /*2be0*/  STL [R1+0xa0], RZ ;  /* 0x0000a0ff01007387 */ /* 0x000fe20000100800 */
[----:B------:R-:W-:Y:S01]  /*2bf0*/  LOP3.LUT R102, R114, R13, R102, 0xfe, !PT ;  /* 0x0000000d72667212 */ /* 0x000fe200078efe66 */
[----:B------:R-:W-:Y:S01]  /*2c00*/  IMAD.SHL.U32 R4, R4, 0x8, RZ ;  /* 0x0000000804047824 */ /* 0x000fe200078e00ff */
[----:B------:R-:W-:Y:S01]  /*2c10*/  LOP3.LUT R100, R114, R15, R100, 0xfe, !PT ;  /* 0x0000000f72647212 */ /* 0x000fe200078efe64 */
[----:B------:R-:W-:Y:S01]  /*2c20*/  STL [R1+0xa4], RZ ;  /* 0x0000a4ff01007387 */ /* 0x000fe20000100800 */
[----:B------:R-:W-:Y:S01]  /*2c30*/  IMAD.SHL.U32 R6, R6, 0x8, RZ ;  /* 0x0000000806067824 */ /* 0x000fe200078e00ff */
[----:B------:R-:W-:Y:S01]  /*2c40*/  IADD3 R108, R14, 0x25, RZ ;  /* 0x000000250e6c7810 */ /* 0x000fe20007ffe0ff */
[----:B-1----:R-:W-:Y:S01]  /*2c50*/  IMAD.SHL.U32 R2, R3, 0x2, RZ ;  /* 0x0000000203027824 */ /* 0x002fe200078e00ff */
[----:B------:R-:W-:Y:S01]  /*2c60*/  STL [R1+0xa8], RZ ;  /* 0x0000a8ff01007387 */ /* 0x000fe20000100800 */
[----:B------:R-:W-:Y:S01]  /*2c70*/  IMAD R3, R113, 0x48, R114 ;  /* 0x0000004871037824 */ /* 0x000fe200078e0272 */
[----:B------:R-:W-:Y:S01]  /*2c80*/  LOP3.LUT R113, R114, 0x8, RZ, 0xfc, !PT ;  /* 0x0000000872717812 */ /* 0x000fe200078efcff */
[----:B------:R-:W-:Y:S01]  /*2c90*/  IMAD.SHL.U32 R5, R5, 0x8, RZ ;  /* 0x0000000805057824 */ /* 0x000fe200078e00ff */
[----:B------:R-:W-:Y:S01]  /*2ca0*/  STL [R1+0xac], RZ ;  /* 0x0000acff01007387 */ /* 0x000fe20000100800 */
[----:B------:R-:W-:Y:S01]  /*2cb0*/  LOP3.LUT R4, R4, 0x38, RZ, 0xc0, !PT ;  /* 0x0000003804047812 */ /* 0x000fe200078ec0ff */
[----:B------:R-:W-:Y:S01]  /*2cc0*/  CS2R R12, SRZ ;  /* 0x00000000000c7805 */ /* 0x000fe2000001ff00 */
[----:B------:R-:W-:Y:S01]  /*2cd0*/  LOP3.LUT R6, R6, 0x38, RZ, 0xc0, !PT ;  /* 0x0000003806067812 */ /* 0x000fe200078ec0ff */
[----:B------:R-:W-:Y:S01]  /*2ce0*/  STL [R1+0x90], RZ ;  /* 0x000090ff01007387 */ /* 0x000fe20000100800 */
[----:B------:R-:W-:Y:S01]  /*2cf0*/  LOP3.LUT R5, R5, 0x38, RZ, 0xc0, !PT ;  /* 0x0000003805057812 */ /* 0x000fe200078ec0ff */
[----:B------:R-:W-:Y:S01]  /*2d00*/  IMAD R105, R105, 0x40, R4 ;  /* 0x0000004069697824 */ /* 0x000fe200078e0204 */
[----:B------:R-:W-:Y:S01]  /*2d10*/  IADD3 R4, R14, 0x2d, RZ ;  /* 0x0000002d0e047810 */ /* 0x000fe20007ffe0ff */
[----:B------:R-:W-:Y:S01]  /*2d20*/  STL [R1+0x94], RZ ;  /* 0x000094ff01007387 */ /* 0x000fe20000100800 */
[----:B------:R-:W-:Y:S01]  /*2d30*/  IMAD R107, R107, 0x40, R6 ;  /* 0x000000406b6b7824 */ /* 0x000fe200078e0206 */
[-C--:B------:R-:W-:Y:S01]  /*2d40*/  LOP3.LUT R6, R108, R9.reuse, RZ, 0x3c, !PT ;  /* 0x000000096c067212 */ /* 0x080fe200078e3cff */
[----:B------:R-:W-:Y:S01]  /*2d50*/  IMAD R106, R106, 0x40, R5 ;  /* 0x000000406a6a7824 */ /* 0x000fe200078e0205 */
[----:B------:R-:W-:Y:S01]  /*2d60*/  STL [R1+0x98], RZ ;  /* 0x000098ff01007387 */ /* 0x000fe20000100800 */
[C---:B------:R-:W-:Y:S01]  /*2d70*/  IADD3 R5, R14.reuse, 0x35, RZ ;  /* 0x000000350e057810 */ /* 0x040fe20007ffe0ff */
[--C-:B------:R-:W-:Y:S01]  /*2d80*/  IMAD.IADD R105, R105, 0x1, R114.reuse ;  /* 0x0000000169697824 */ /* 0x100fe200078e0272 */
[----:B------:R-:W-:Y:S01]  /*2d90*/  IADD3 R14, R14, 0x3d, RZ ;  /* 0x0000003d0e0e7810 */ /* 0x000fe20007ffe0ff */
[----:B------:R-:W-:Y:S01]  /*2da0*/  STL [R1+0x9c], RZ ;  /* 0x00009cff01007387 */ /* 0x000fe20000100800 */
[-C--:B------:R-:W-:Y:S01]  /*2db0*/  LOP3.LUT R7, R4, R9.reuse, RZ, 0x3c, !PT ;  /* 0x0000000904077212 */ /* 0x080fe200078e3cff */
[----:B------:R-:W-:Y:S01]  /*2dc0*/  IMAD.SHL.U32 R6, R6, 0x8, RZ ;  /* 0x0000000806067824 */ /* 0x000fe200078e00ff */
[-C--:B------:R-:W-:Y:S01]  /*2dd0*/  LOP3.LUT R10, R5, R9.reuse, RZ, 0x3c, !PT ;  /* 0x00000009050a7212 */ /* 0x080fe200078e3cff */
[----:B------:R-:W-:Y:S01]  /*2de0*/  STL [R1+0x80], RZ ;  /* 0x000080ff01007387 */ /* 0x000fe20000100800 */
[----:B------:R-:W-:Y:S01]  /*2df0*/  LOP3.LUT R9, R14, R9, RZ, 0x3c, !PT ;  /* 0x000000090e097212 */ /* 0x000fe200078e3cff */
[----:B------:R-:W-:Y:S01]  /*2e00*/  IMAD.SHL.U32 R8, R7, 0x8, RZ ;  /* 0x0000000807087824 */ /* 0x000fe200078e00ff */
[----:B------:R-:W-:Y:S01]  /*2e10*/  LOP3.LUT R7, R6, 0x38, RZ, 0xc0, !PT ;  /* 0x0000003806077812 */ /* 0x000fe200078ec0ff */
[----:B------:R-:W-:Y:S01]  /*2e20*/  STL [R1+0x84], RZ ;  /* 0x000084ff01007387 */ /* 0x000fe20000100800 */
[----:B------:R-:W-:Y:S01]  /*2e30*/  IMAD.SHL.U32 R10, R10, 0x8, RZ ;  /* 0x000000080a0a7824 */ /* 0x000fe200078e00ff */
[----:B------:R-:W-:Y:S01]  /*2e40*/  LEA R2, R2, 0xa000, 0x1 ;  /* 0x0000a00002027811 */ /* 0x000fe200078e08ff */
[----:B------:R-:W-:Y:S01]  /*2e50*/  IMAD.SHL.U32 R6, R9, 0x8, RZ ;  /* 0x0000000809067824 */ /* 0x000fe200078e00ff */
[----:B------:R-:W-:Y:S01]  /*2e60*/  STL [R1+0x88], RZ ;  /* 0x000088ff01007387 */ /* 0x000fe20000100800 */
[----:B------:R-:W-:Y:S01]  /*2e70*/  LOP3.LUT R9, R8, 0x38, RZ, 0xc0, !PT ;  /* 0x0000003808097812 */ /* 0x000fe200078ec0ff */
[----:B------:R-:W-:Y:S01]  /*2e80*/  IMAD R108, R108, 0x40, R7 ;  /* 0x000000406c6c7824 */ /* 0x000fe200078e0207 */
[----:B------:R-:W-:Y:S01]  /*2e90*/  LOP3.LUT R10, R10, 0x38, RZ, 0xc0, !PT ;  /* 0x000000380a0a7812 */ /* 0x000fe200078ec0ff */
[----:B------:R-:W-:Y:S01]  /*2ea0*/  STL [R1+0x8c], RZ ;  /* 0x00008cff01007387 */ /* 0x000fe20000100800 */
[----:B------:R-:W-:Y:S01]  /*2eb0*/  LOP3.LUT R7, R6, 0x38, RZ, 0xc0, !PT ;  /* 0x0000003806077812 */ /* 0x000fe200078ec0ff */
[--C-:B------:R-:W-:Y:S01]  /*2ec0*/  IMAD.IADD R106, R106, 0x1, R114.reuse ;  /* 0x000000016a6a7824 */ /* 0x100fe200078e0272 */
[----:B------:R-:W-:Y:S01]  /*2ed0*/  LEA R3, R3, 0xa000, 0x1 ;  /* 0x0000a00003037811 */ /* 0x000fe200078e08ff */
[----:B------:R-:W-:Y:S01]  /*2ee0*/  STL [R1+0x70], RZ ;  /* 0x000070ff01007387 */ /* 0x000fe20000100800 */
[--C-:B------:R-:W-:Y:S01]  /*2ef0*/  IMAD.IADD R107, R107, 0x1, R114.reuse ;  /* 0x000000016b6b7824 */ /* 0x100fe200078e0272 */
[----:B------:R-:W-:Y:S01]  /*2f00*/  LEA R240, R240, 0xa000, 0x1 ;  /* 0x0000a000f0f07811 */ /* 0x000fe200078e08ff */
[----:B------:R-:W-:Y:S01]  /*2f10*/  IMAD R109, R4, 0x40, R9 ;  /* 0x00000040046d7824 */ /* 0x000fe200078e0209 */
[----:B------:R-:W-:Y:S01]  /*2f20*/  STL [R1+0x74], RZ ;  /* 0x000074ff01007387 */ /* 0x000fe20000100800 */
[----:B------:R-:W-:Y:S01]  /*2f30*/  IMAD.IADD R108, R108, 0x1, R114 ;  /* 0x000000016c6c7824 */ /* 0x000fe200078e0272 */
[----:B------:R-:W-:Y:S01]  /*2f40*/  CS2R R8, SRZ ;  /* 0x0000000000087805 */ /* 0x000fe2000001ff00 */
[----:B------:R-:W-:Y:S01]  /*2f50*/  IMAD R110, R5, 0x40, R10 ;  /* 0x00000040056e7824 */ /* 0x000fe200078e020a */
[----:B------:R-:W-:Y:S01]  /*2f60*/  STL [R1+0x78], RZ ;  /* 0x000078ff01007387 */ /* 0x000fe20000100800 */
[----:B------:R-:W-:Y:S01]  /*2f70*/  IMAD R111, R14, 0x40, R7 ;  /* 0x000000400e6f7824 */ /* 0x000fe200078e0207 */
[----:B------:R-:W-:Y:S01]  /*2f80*/  CS2R R10, SRZ ;  /* 0x00000000000a7805 */ /* 0x000fe2000001ff00 */
[--C-:B------:R-:W-:Y:S01]  /*2f90*/  IMAD.IADD R109, R109, 0x1, R114.reuse ;  /* 0x000000016d6d7824 */ /* 0x100fe200078e0272 */
[----:B------:R-:W-:Y:S01]  /*2fa0*/  STL [R1+0x7c], RZ ;  /* 0x00007cff01007387 */ /* 0x000fe20000100800 */
[--C-:B------:R-:W-:Y:S01]  /*2fb0*/  IMAD.IADD R110, R110, 0x1, R114.reuse ;  /* 0x000000016e6e7824 */ /* 0x100fe200078e0272 */
[----:B------:R-:W-:Y:S01]  /*2fc0*/  CS2R R14, SRZ ;  /* 0x00000000000e7805 */ /* 0x000fe2000001ff00 */
[----:B------:R-:W-:Y:S01]  /*2fd0*/  IMAD.IADD R111, R111, 0x1, R114 ;  /* 0x000000016f6f7824 */ /* 0x000fe200078e0272 */
[----:B------:R-:W-:Y:S01]  /*2fe0*/  STL [R1+0x60], RZ ;  /* 0x000060ff01007387 */ /* 0x000fe20000100800 */
[----:B------:R-:W-:Y:S01]  /*2ff0*/  CS2R R4, SRZ ;  /* 0x0000000000047805 */ /* 0x000fe2000001ff00 */
[----:B------:R-:W-:Y:S01]  /*3000*/  CS2R R6, SRZ ;  /* 0x0000000000067805 */ /* 0x000fe2000001ff00 */
[----:B------:R-:W-:Y:S01]  /*3010*/  LEA R241, R241, 0xa000, 0x1 ;  /* 0x0000a000f1f17811 */ /* 0x000fe200078e08ff */
[----:B------:R-:W-:Y:S01]  /*3020*/  STL [R1+0x64], RZ ;  /* 0x000064ff01007387 */ /* 0x000fe20000100800 */
[----:B------:R-:W-:-:S03]  /*3030*/  LEA R252, R252, 0xa000, 0x1 ;  /* 0x0000a000fcfc7811 */ /* 0x000fc600078e08ff */
        /* <DEDUP_REMOVED lines=26> */
[----:B------:R1:W-:Y:S04]  /*31e0*/  STL [R1+0x1b8], R113 ;  /* 0x0001b87101007387 */ /* 0x0003e80000100800 */
[----:B------:R2:W-:Y:S04]  /*31f0*/  STL [R1+0x1b4], R116 ;  /* 0x0001b47401007387 */ /* 0x0005e80000100800 */
[----:B------:R3:W-:Y:S01]  /*3200*/  STL [R1+0x1b0], R115 ;  /* 0x0001b07301007387 */ /* 0x0007e20000100800 */
[----:B-1----:R-:W-:-:S02]  /*3210*/  LOP3.LUT R113, R114, 0x20, RZ, 0xfc, !PT ;  /* 0x0000002072717812 */ /* 0x002fc400078efcff */
[----:B--2---:R-:W-:-:S03]  /*3220*/  LOP3.LUT R116, R114, 0x28, RZ, 0xfc, !PT ;  /* 0x0000002872747812 */ /* 0x004fc600078efcff */
[----:B------:R1:W-:Y:S01]  /*3230*/  STL [R1+0x1ac], R113 ;  /* 0x0001ac7101007387 */ /* 0x0003e20000100800 */
[----:B---3--:R-:W-:-:S03]  /*3240*/  LOP3.LUT R115, R114, 0x30, RZ, 0xfc, !PT ;  /* 0x0000003072737812 */ /* 0x008fc600078efcff */
[----:B------:R-:W-:Y:S04]  /*3250*/  STL [R1+0x1a8], R116 ;  /* 0x0001a87401007387 */ /* 0x000fe80000100800 */
[----:B------:R2:W-:Y:S01]  /*3260*/  STL [R1+0x1a4], R115 ;  /* 0x0001a47301007387 */ /* 0x0005e20000100800 */
[----:B-1----:R-:W-:-:S05]  /*3270*/  LOP3.LUT R113, R114, 0x38, RZ, 0xfc, !PT ;  /* 0x0000003872717812 */ /* 0x002fca00078efcff */
[----:B------:R1:W-:Y:S01]  /*3280*/  STL [R1+0x1a0], R113 ;  /* 0x0001a07101007387 */ /* 0x0003e20000100800 */
[----:B--2---:R-:W-:Y:S02]  /*3290*/  IMAD.SHL.U32 R115, R87, 0x2, RZ ;  /* 0x0000000257737824 */ /* 0x004fe400078e00ff */
[----:B------:R-:W-:Y:S01]  /*32a0*/  IMAD.SHL.U32 R87, R88, 0x2, RZ ;  /* 0x0000000258577824 */ /* 0x000fe200078e00ff */
[----:B-1----:R-:W-:Y:S02]  /*32b0*/  LEA R113, R89, 0xa000, 0x1 ;  /* 0x0000a00059717811 */ /* 0x002fe400078e08ff */
[----:B------:R-:W-:Y:S02]  /*32c0*/  LEA R89, R86, 0xa000, 0x1 ;  /* 0x0000a00056597811 */ /* 0x000fe400078e08ff */
[----:B------:R-:W-:Y:S01]  /*32d0*/  LEA R86, R83, 0xa000, 0x1 ;  /* 0x0000a00053567811 */ /* 0x000fe200078e08ff */
[----:B------:R1:W-:Y:S01]  /*32e0*/  STL [R1+0xb8], R113 ;  /* 0x0000b87101007387 */ /* 0x0003e20000100800 */
[----:B------:R-:W-:-:S03]  /*32f0*/  LOP3.LUT R83, R112, 0x18, R114, 0xfe, !PT ;  /* 0x0000001870537812 */ /* 0x000fc600078efe72 */
[----:B------:R2:W-:Y:S04]  /*3300*/  STL [R1+0xb4], R89 ;  /* 0x0000b45901007387 */ /* 0x0005e80000100800 */
[----:B------:R3:W-:Y:S01]  /*3310*/  STL [R1+0xb0], R86 ;  /* 0x0000b05601007387 */ /* 0x0007e20000100800 */
[----:B-1----:R-:W-:-:S03]  /*3320*/  LOP3.LUT R113, R112, 0x30, R114, 0xfe, !PT ;  /* 0x0000003070717812 */ /* 0x002fc600078efe72 */
[----:B------:R-:W-:Y:S01]  /*3330*/  STL [R1+0xd8], R115 ;  /* 0x0000d87301007387 */ /* 0x000fe20000100800 */
[----:B--2---:R-:W-:-:S03]  /*3340*/  LOP3.LUT R89, R112, 0x28, R114, 0xfe, !PT ;  /* 0x0000002870597812 */ /* 0x004fc600078efe72 */
[----:B------:R-:W-:Y:S01]  /*3350*/  STL [R1+0xdc], R80 ;  /* 0x0000dc5001007387 */ /* 0x000fe20000100800 */
[----:B---3--:R-:W-:-:S03]  /*3360*/  LOP3.LUT R86, R112, 0x20, R114, 0xfe, !PT ;  /* 0x0000002070567812 */ /* 0x008fc600078efe72 */
[----:B------:R1:W-:Y:S01]  /*3370*/  STL [R1+0xd4], R85 ;  /* 0x0000d45501007387 */ /* 0x0003e20000100800 */
[----:B------:R-:W-:-:S03]  /*3380*/  LOP3.LUT R112, R112, 0x38, R114, 0xfe, !PT ;  /* 0x0000003870707812 */ /* 0x000fc600078efe72 */
[----:B------:R2:W-:Y:S01]  /*3390*/  STL [R1+0xd0], R87 ;  /* 0x0000d05701007387 */ /* 0x0005e20000100800 */
[----:B-1----:R-:W-:Y:S01]  /*33a0*/  IMAD.SHL.U32 R85, R90, 0x2, RZ ;  /* 0x000000025a557824 */ /* 0x002fe200078e00ff */
[----:B--2---:R-:W-:-:S04]  /*33b0*/  LEA R87, R83, 0x6000, 0x1 ;  /* 0x0000600053577811 */ /* 0x004fc800078e08ff */
[----:B------:R1:W-:Y:S01]  /*33c0*/  STL [R1+0xcc], R85 ;  /* 0x0000cc5501007387 */ /* 0x0003e20000100800 */
[----:B------:R-:W-:Y:S02]  /*33d0*/  LEA R83, R86, 0x6000, 0x1 ;  /* 0x0000600056537811 */ /* 0x000fe400078e08ff */
[----:B------:R-:W-:Y:S01]  /*33e0*/  LEA R86, R113, 0x6000, 0x1 ;  /* 0x0000600071567811 */ /* 0x000fe200078e08ff */
[----:B------:R-:W-:Y:S04]  /*33f0*/  STL [R1+0xf4], R87 ;  /* 0x0000f45701007387 */ /* 0x000fe80000100800 */
[----:B------:R2:W-:Y:S01]  /*3400*/  STL [R1+0xf0], R83 ;  /* 0x0000f05301007387 */ /* 0x0005e20000100800 */
[----:B-1----:R-:W-:-:S05]  /*3410*/  LEA R85, R89, 0x6000, 0x1 ;  /* 0x0000600059557811 */ /* 0x002fca00078e08ff */
[----:B------:R1:W-:Y:S01]  /*3420*/  STL [R1+0xec], R85 ;  /* 0x0000ec5501007387 */ /* 0x0003e20000100800 */
[----:B--2---:R-:W-:-:S03]  /*3430*/  LEA R83, R112, 0x6000, 0x1 ;  /* 0x0000600070537811 */ /* 0x004fc600078e08ff */
[----:B------:R-:W-:Y:S04]  /*3440*/  STL [R1+0xe8], R86 ;  /* 0x0000e85601007387 */ /* 0x000fe80000100800 */
[----:B------:R2:W-:Y:S01]  /*3450*/  STL [R1+0xe4], R83 ;  /* 0x0000e45301007387 */ /* 0x0005e20000100800 */
[----:B-1----:R-:W-:Y:S02]  /*3460*/  LEA R85, R81, 0xa000, 0x1 ;  /* 0x0000a00051557811 */ /* 0x002fe400078e08ff */
[----:B------:R-:W-:Y:S02]  /*3470*/  LEA R81, R82, 0xa000, 0x1 ;  /* 0x0000a00052517811 */ /* 0x000fe400078e08ff */
[----:B------:R-:W-:Y:S01]  /*3480*/  LEA R82, R91, 0xa000, 0x1 ;  /* 0x0000a0005b527811 */ /* 0x000fe200078e08ff */
[----:B------:R-:W-:Y:S01]  /*3490*/  STL [R1+0x170], R85 ;  /* 0x0001705501007387 */ /* 0x000fe20000100800 */
[----:B--2---:R-:W-:-:S03]  /*34a0*/  LEA R83, R84, 0xa000, 0x1 ;  /* 0x0000a00054537811 */ /* 0x004fc600078e08ff */
[----:B------:R1:W-:Y:S04]  /*34b0*/  STL [R1+0x16c], R81 ;  /* 0x00016c5101007387 */ /* 0x0003e80000100800 */
[----:B------:R2:W-:Y:S04]  /*34c0*/  STL [R1+0x168], R83 ;  /* 0x0001685301007387 */ /* 0x0005e80000100800 */
[----:B------:R3:W-:Y:S01]  /*34d0*/  STL [R1+0x160], R82 ;  /* 0x0001605201007387 */ /* 0x0007e20000100800 */
[----:B-1----:R-:W-:Y:S02]  /*34e0*/  LEA R81, R92, 0xa000, 0x1 ;  /* 0x0000a0005c517811 */ /* 0x002fe400078e08ff */
[----:B--2---:R-:W-:-:S03]  /*34f0*/  LEA R83, R93, 0xa000, 0x1 ;  /* 0x0000a0005d537811 */ /* 0x004fc600078e08ff */
[----:B------:R1:W-:Y:S01]  /*3500*/  STL [R1+0x15c], R81 ;  /* 0x00015c5101007387 */ /* 0x0003e20000100800 */
[----:B---3--:R-:W-:-:S03]  /*3510*/  LEA R82, R94, 0xa000, 0x1 ;  /* 0x0000a0005e527811 */ /* 0x008fc600078e08ff */
        /* <DEDUP_REMOVED lines=29> */
[----:B---3--:R-:W-:-:S03]  /*36f0*/  LOP3.LUT R82, R80, 0x1400, RZ, 0xfc, !PT ;  /* 0x0000140050527812 */ /* 0x008fc600078efcff */
[----:B------:R-:W-:Y:S04]  /*3700*/  STL [R1+0x134], R83 ;  /* 0x0001345301007387 */ /* 0x000fe80000100800 */
[----:B------:R2:W-:Y:S01]  /*3710*/  STL [R1+0x124], R82 ;  /* 0x0001245201007387 */ /* 0x0005e20000100800 */
[C---:B-1----:R-:W-:Y:S02]  /*3720*/  LOP3.LUT R81, R80.reuse, 0x1800, RZ, 0xfc, !PT ;  /* 0x0000180050517812 */ /* 0x042fe400078efcff */
[----:B------:R-:W-:-:S03]  /*3730*/  LOP3.LUT R80, R80, 0x1c00, RZ, 0xfc, !PT ;  /* 0x00001c0050507812 */ /* 0x000fc600078efcff */
[----:B------:R1:W-:Y:S01]  /*3740*/  STL [R1+0x114], R81 ;  /* 0x0001145101007387 */ /* 0x0003e20000100800 */
[----:B--2---:R-:W-:-:S03]  /*3750*/  LEA R82, R106, 0xa000, 0x1 ;  /* 0x0000a0006a527811 */ /* 0x004fc600078e08ff */
[----:B------:R2:W-:Y:S01]  /*3760*/  STL [R1+0x104], R80 ;  /* 0x0001045001007387 */ /* 0x0005e20000100800 */
[----:B-1----:R-:W-:Y:S02]  /*3770*/  LEA R81, R107, 0xa000, 0x1 ;  /* 0x0000a0006b517811 */ /* 0x002fe400078e08ff */
[----:B--2---:R-:W-:-:S05]  /*3780*/  LEA R80, R105, 0xa000, 0x1 ;  /* 0x0000a00069507811 */ /* 0x004fca00078e08ff */
        /* <DEDUP_REMOVED lines=9> */
[----:B-1----:R-:W-:-:S05]  /*3820*/  LEA R80, R111, 0xa000, 0x1 ;  /* 0x0000a0006f507811 */ /* 0x002fca00078e08ff */
[----:B------:R2:W-:Y:S02]  /*3830*/  STL [R1+0xf8], R80 ;  /* 0x0000f85001007387 */ /* 0x0005e40000100800 */
.L_x_2:
[----:B------:R-:W-:Y:S01]  /*3840*/  F2FP.PACK_AB R104, R59, R58 ;  /* 0x0000003a3b68723e */ /* 0x000fe200000000ff */
[----:B------:R-:W3:Y:S01]  /*3850*/  LDL R148, [R1+0xa4] ;  /* 0x0000a40001947983 */ /* 0x000ee20000100800 */
[----:B------:R-:W-:Y:S01]  /*3860*/  F2FP.PACK_AB R106, R53, R52 ;  /* 0x00000034356a723e */ /* 0x000fe200000000ff */
[----:B------:R-:W-:Y:S01]  /*3870*/  USHF.R.S32.HI UR10, URZ, 0x1f, UR8 ;  /* 0x0000001f3f0a7899 */ /* 0x000fe20008011408 */
[----:B-----5:R-:W-:Y:S01]  /*3880*/  IMAD.U32 R87, RZ, RZ, UR7 ;  /* 0x00000007ff577e24 */ /* 0x020fe2000f8e00ff */
[----:B------:R-:W3:Y:S01]  /*3890*/  LDL R147, [R1+0xa0] ;  /* 0x0000a00001937983 */ /* 0x000ee20000100800 */
[----:B------:R-:W-:Y:S01]  /*38a0*/  UMOV UR13, 0x2 ;  /* 0x00000002000d7882 */ /* 0x000fe20000000000 */
[----:B------:R-:W-:Y:S01]  /*38b0*/  LOP3.LUT P4, RZ, R0, 0x100, RZ, 0xc0, !PT ;  /* 0x0000010000ff7812 */ /* 0x000fe2000788c0ff */
[----:B------:R-:W-:Y:S01]  /*38c0*/  ULEA.HI UR10, UR10, UR8, URZ, 0x4 ;  /* 0x000000080a0a7291 */ /* 0x000fe2000f8f203f */
[----:B------:R-:W4:Y:S04]  /*38d0*/  LDL R146, [R1+0xac] ;  /* 0x0000ac0001927983 */ /* 0x000f280000100800 */
[----:B------:R-:W4:Y:S04]  /*38e0*/  LDL R145, [R1+0xa8] ;  /* 0x0000a80001917983 */ /* 0x000f280000100800 */
[----:B--2---:R-:W2:Y:S04]  /*38f0*/  LDL R144, [R1+0x9c] ;  /* 0x00009c0001907983 */ /* 0x004ea80000100800 */
[----:B------:R-:W2:Y:S01]  /*3900*/  LDL R119, [R1+0x98] ;  /* 0x0000980001777983 */ /* 0x000ea20000100800 */
[----:B------:R-:W-:Y:S01]  /*3910*/  F2FP.PACK_AB R105, R41, R40 ;  /* 0x000000282969723e */ /* 0x000fe200000000ff */
[----:B------:R-:W-:Y:S01]  /*3920*/  ULOP3.LUT UR10, UR10, 0xfffffff0, URZ, 0xc0, !UPT ;  /* 0xfffffff00a0a7892 */ /* 0x000fe2000f8ec03f */
[----:B------:R-:W-:Y:S01]  /*3930*/  F2FP.PACK_AB R108, R55, R54 ;  /* 0x00000036376c723e */ /* 0x000fe200000000ff */
[----:B------:R1:W-:Y:S01]  /*3940*/  STS [R3+0x4d0], R104 ;  /* 0x0004d06803007388 */ /* 0x0003e20000000800 */
[----:B------:R-:W-:Y:S01]  /*3950*/  F2FP.PACK_AB R107, R37, R36 ;  /* 0x00000024256b723e */ /* 0x000fe200000000ff */
[----:B------:R-:W-:Y:S01]  /*3960*/  UIADD3 UR10, -UR10, UR8, URZ ;  /* 0x000000080a0a7290 */ /* 0x000fe2000fffe13f */
[----:B------:R-:W-:Y:S01]  /*3970*/  F2FP.PACK_AB R110, R49, R48 ;  /* 0x00000030316e723e */ /* 0x000fe200000000ff */
[----:B------:R1:W-:Y:S01]  /*3980*/  STL [R1+0x1dc], R46 ;  /* 0x0001dc2e01007387 */ /* 0x0003e20000100800 */
[----:B------:R-:W-:Y:S01]  /*3990*/  F2FP.PACK_AB R109, R33, R32 ;  /* 0x00000020216d723e */ /* 0x000fe200000000ff */
[----:B------:R-:W-:Y:S01]  /*39a0*/  ULEA UR10, UR18, UR10, 0x4 ;  /* 0x0000000a120a7291 */ /* 0x000fe2000f8e203f */
[----:B------:R-:W-:Y:S01]  /*39b0*/  F2FP.PACK_AB R112, R51, R50 ;  /* 0x000000323370723e */ /* 0x000fe200000000ff */
[----:B------:R1:W-:Y:S01]  /*39c0*/  STS [R3+0x60], R106 ;  /* 0x0000606a03007388 */ /* 0x0003e20000000800 */
[----:B------:R-:W-:Y:S01]  /*39d0*/  F2FP.PACK_AB R111, R29, R28 ;  /* 0x0000001c1d6f723e */ /* 0x000fe200000000ff */
[----:B------:R-:W-:Y:S01]  /*39e0*/  USHF.L.U32 UR12, UR10, 0xe, URZ ;  /* 0x0000000e0a0c7899 */ /* 0x000fe2000800063f */
[----:B-1----:R-:W-:Y:S01]  /*39f0*/  F2FP.PACK_AB R104, R47, R46 ;  /* 0x0000002e2f68723e */ /* 0x002fe200000000ff */
[----:B------:R1:W-:Y:S01]  /*3a00*/  STS [R3+0x4e0], R108 ;  /* 0x0004e06c03007388 */ /* 0x0003e20000000800 */
[----:B------:R-:W-:Y:S01]  /*3a10*/  F2FP.PACK_AB R113, R25, R24 ;  /* 0x000000181971723e */ /* 0x000fe200000000ff */
[----:B------:R-:W-:Y:S01]  /*3a20*/  ULDC.64 UR10, c[0x0][0x180] ;  /* 0x00006000000a7ab9 */ /* 0x000fe20000000a00 */
[----:B------:R-:W-:Y:S01]  /*3a30*/  F2FP.PACK_AB R114, R27, R26 ;  /* 0x0000001a1b72723e */ /* 0x000fe200000000ff */
[----:B------:R-:W2:Y:S01]  /*3a40*/  LDL.LU R46, [R1+0x48] ;  /* 0x00004800012e7983 */ /* 0x000ea20000300800 */
[----:B------:R-:W-:Y:S01]  /*3a50*/  F2FP.PACK_AB R115, R21, R20 ;  /* 0x000000141573723e */ /* 0x000fe200000000ff */
[----:B------:R-:W-:-:S02]  /*3a60*/  UIMAD.WIDE UR10, UR12, UR13, UR10 ;  /* 0x0000000d0c0a72a5 */ /* 0x000fc4000f8e020a */
[----:B------:R-:W1:Y:S01]  /*3a70*/  S2R R80, SR_TID.X ;  /* 0x0000000000507919 */ /* 0x000e620000002100 */
[----:B------:R-:W-:Y:S01]  /*3a80*/  F2FP.PACK_AB R106, R43, R42 ;  /* 0x0000002a2b6a723e */ /* 0x000fe200000000ff */
[----:B------:R-:W-:Y:S01]  /*3a90*/  UIMAD.WIDE UR10, UR5, 0x2, UR10 ;  /* 0x00000002050a78a5 */ /* 0x000fe2000f8e020a */
[----:B------:R-:W-:Y:S01]  /*3aa0*/  IMAD.U32 R82, RZ, RZ, UR16 ;  /* 0x00000010ff527e24 */ /* 0x000fe2000f8e00ff */
[----:B------:R1:W-:Y:S02]  /*3ab0*/  STL [R1+0x1d8], R47 ;  /* 0x0001d82f01007387 */ /* 0x0003e40000100800 */
[----:B-1----:R-:W-:Y:S02]  /*3ac0*/  F2FP.PACK_AB R108, R39, R38 ;  /* 0x00000026276c723e */ /* 0x002fe400000000ff */
[----:B------:R-:W-:Y:S01]  /*3ad0*/  F2FP.PACK_AB R86, R79, R78 ;  /* 0x0000004e4f56723e */ /* 0x000fe200000000ff */
[----:B------:R-:W-:Y:S01]  /*3ae0*/  STS [R3+0x70], R110 ;  /* 0x0000706e03007388 */ /* 0x000fe20000000800 */
[----:B------:R-:W-:Y:S01]  /*3af0*/  IMAD.U32 R84, RZ, RZ, UR10 ;  /* 0x0000000aff547e24 */ /* 0x000fe2000f8e00ff */
[----:B------:R-:W-:Y:S01]  /*3b00*/  F2FP.PACK_AB R88, R73, R72 ;  /* 0x000000484958723e */ /* 0x000fe200000000ff */
[----:B------:R-:W-:Y:S01]  /*3b10*/  IMAD.U32 R85, RZ, RZ, UR11 ;  /* 0x0000000bff557e24 */ /* 0x000fe2000f8e00ff */
[----:B------:R-:W-:Y:S01]  /*3b20*/  F2FP.PACK_AB R90, R75, R74 ;  /* 0x0000004a4b5a723e */ /* 0x000fe200000000ff */
[----:B------:R-:W2:Y:S01]  /*3b30*/  LDL.LU R47, [R1+0x4c] ;  /* 0x00004c00012f7983 */ /* 0x000ea20000300800 */
[----:B------:R-:W-:-:S02]  /*3b40*/  F2FP.PACK_AB R92, R69, R68 ;  /* 0x00000044455c723e */ /* 0x000fc400000000ff */
[----:B------:R-:W-:Y:S01]  /*3b50*/  F2FP.PACK_AB R94, R71, R70 ;  /* 0x00000046475e723e */ /* 0x000fe200000000ff */
[----:B------:R1:W-:Y:S01]  /*3b60*/  STL [R1+0x1e4], R40 ;  /* 0x0001e42801007387 */ /* 0x0003e20000100800 */
[----:B------:R-:W-:Y:S02]  /*3b70*/  F2FP.PACK_AB R96, R67, R66 ;  /* 0x000000424360723e */ /* 0x000fe400000000ff */
[----:B------:R-:W-:Y:S01]  /*3b80*/  F2FP.PACK_AB R98, R61, R60 ;  /* 0x0000003c3d62723e */ /* 0x000fe200000000ff */
[----:B------:R1:W-:Y:S01]  /*3b90*/  STS [R3+0x4f0], R112 ;  /* 0x0004f07003007388 */ /* 0x0003e20000000800 */
[----:B------:R-:W-:Y:S02]  /*3ba0*/  F2FP.PACK_AB R100, R63, R62 ;  /* 0x0000003e3f64723e */ /* 0x000fe400000000ff */
[----:B------:R-:W-:Y:S01]  /*3bb0*/  SHF.R.U32.HI R89, RZ, 0x3, R80 ;  /* 0x00000003ff597819 */ /* 0x000fe20000011650 */
[----:B------:R-:W-:Y:S01]  /*3bc0*/  IMAD.SHL.U32 R80, R80, 0x8, RZ ;  /* 0x0000000850507824 */ /* 0x000fe200078e00ff */
[----:B------:R-:W-:Y:S01]  /*3bd0*/  F2FP.PACK_AB R102, R57, R56 ;  /* 0x000000383966723e */ /* 0x000fe200000000ff */
[----:B-1----:R-:W2:Y:S01]  /*3be0*/  LDL.LU R40, [R1+0x40] ;  /* 0x0000400001287983 */ /* 0x002ea20000300800 */
[----:B------:R-:W-:-:S02]  /*3bf0*/  F2FP.PACK_AB R110, R35, R34 ;  /* 0x00000022236e723e */ /* 0x000fc400000000ff */
[----:B------:R-:W-:Y:S01]  /*3c00*/  SGXT.U32 R89, R89, 0x3 ;  /* 0x000000035959781a */ /* 0x000fe20000000000 */
[----:B------:R1:W-:Y:S01]  /*3c10*/  STL [R1+0x1e0], R41 ;  /* 0x0001e02901007387 */ /* 0x0003e20000100800 */
[----:B------:R-:W-:Y:S02]  /*3c20*/  F2FP.PACK_AB R112, R31, R30 ;  /* 0x0000001e1f70723e */ /* 0x000fe400000000ff */
[----:B------:R-:W-:Y:S02]  /*3c30*/  LOP3.LUT R87, R87, 0x38, R80, 0xf8, !PT ;  /* 0x0000003857577812 */ /* 0x000fe400078ef850 */
[----:B------:R-:W-:Y:S02]  /*3c40*/  F2FP.PACK_AB R116, R23, R22 ;  /* 0x000000161774723e */ /* 0x000fe400000000ff */
[----:B------:R-:W-:Y:S02]  /*3c50*/  F2FP.PACK_AB R117, R17, R16 ;  /* 0x000000101175723e */ /* 0x000fe400000000ff */
[----:B------:R-:W-:Y:S01]  /*3c60*/  F2FP.PACK_AB R118, R19, R18 ;  /* 0x000000121376723e */ /* 0x000fe200000000ff */
[----:B-1----:R-:W2:Y:S01]  /*3c70*/  LDL.LU R41, [R1+0x44] ;  /* 0x0000440001297983 */ /* 0x002ea20000300800 */
[----:B------:R-:W-:-:S02]  /*3c80*/  F2FP.PACK_AB R187, R249, R248 ;  /* 0x000000f8f9bb723e */ /* 0x000fc400000000ff */
[----:B------:R-:W-:Y:S01]  /*3c90*/  F2FP.PACK_AB R186, R251, R250 ;  /* 0x000000fafbba723e */ /* 0x000fe200000000ff */
[----:B------:R1:W-:Y:S01]  /*3ca0*/  STL [R1+0x1ec], R42 ;  /* 0x0001ec2a01007387 */ /* 0x0003e20000100800 */
[----:B------:R-:W-:Y:S02]  /*3cb0*/  F2FP.PACK_AB R185, R13, R12 ;  /* 0x0000000c0db9723e */ /* 0x000fe400000000ff */
[----:B------:R-:W-:Y:S02]  /*3cc0*/  F2FP.PACK_AB R191, R245, R244 ;  /* 0x000000f4f5bf723e */ /* 0x000fe400000000ff */
        /* <DEDUP_REMOVED lines=8> */
[----:B------:R-:W-:Y:S01]  /*3d50*/  LOP3.LUT R0, R0, 0xfffdffff, RZ, 0xc0, !PT ;  /* 0xfffdffff00007812 */ /* 0x000fe200078ec0ff */
[----:B------:R-:W-:Y:S01]  /*3d60*/  IMAD.WIDE.U32 R80, R89, 0x100, R84 ;  /* 0x0000010059507825 */ /* 0x000fe200078e0054 */
[----:B------:R-:W-:Y:S02]  /*3d70*/  STS [R3+0x480], R86 ;  /* 0x0004805603007388 */ /* 0x000fe40000000800 */
[----:B------:R-:W-:Y:S02]  /*3d80*/  @P4 LOP3.LUT R0, R0, 0x20000, RZ, 0xfc, !PT ;  /* 0x0002000000004812 */ /* 0x000fe400078efcff */
[----:B-1----:R-:W2:Y:S01]  /*3d90*/  LDL.LU R43, [R1+0x5c] ;  /* 0x00005c00012b7983 */ /* 0x002ea20000300800 */
[----:B------:R-:W-:Y:S01]  /*3da0*/  IMAD.SHL.U32 R133, R87, 0x2, RZ ;  /* 0x0000000257857824 */ /* 0x000fe200078e00ff */
[----:B------:R-:W-:-:S02]  /*3db0*/  LOP3.LUT P4, RZ, R0, 0x400, RZ, 0xc0, !PT ;  /* 0x0000040000ff7812 */ /* 0x000fc4000788c0ff */
[----:B------:R1:W-:Y:S01]  /*3dc0*/  STL [R1+0x1f4], R36 ;  /* 0x0001f42401007387 */ /* 0x0003e20000100800 */
[C---:B------:R-:W-:Y:S02]  /*3dd0*/  LOP3.LUT P6, RZ, R0.reuse, 0x40, RZ, 0xc0, !PT ;  /* 0x0000004000ff7812 */ /* 0x040fe400078cc0ff */
[C---:B------:R-:W-:Y:S01]  /*3de0*/  LOP3.LUT P2, RZ, R0.reuse, 0x20, RZ, 0xc0, !PT ;  /* 0x0000002000ff7812 */ /* 0x040fe2000784c0ff */
[----:B------:R-:W-:Y:S01]  /*3df0*/  STS [R3+0x10], R88 ;  /* 0x0000105803007388 */ /* 0x000fe20000000800 */
[C---:B------:R-:W-:Y:S02]  /*3e00*/  LOP3.LUT P3, RZ, R0.reuse, 0x10, RZ, 0xc0, !PT ;  /* 0x0000001000ff7812 */ /* 0x040fe4000786c0ff */
[----:B------:R-:W-:Y:S01]  /*3e10*/  LOP3.LUT P5, RZ, R0, 0x8, RZ, 0xc0, !PT ;  /* 0x0000000800ff7812 */ /* 0x000fe200078ac0ff */
[----:B-1----:R-:W2:Y:S04]  /*3e20*/  LDL.LU R36, [R1+0x50] ;  /* 0x0000500001247983 */ /* 0x002ea80000300800 */
[----:B------:R1:W-:Y:S04]  /*3e30*/  STL [R1+0x1f0], R37 ;  /* 0x0001f02501007387 */ /* 0x0003e80000100800 */
        /* <DEDUP_REMOVED lines=25> */
[----:B------:R-:W-:Y:S04]  /*3fd0*/  STL [R1+0x228], R26 ;  /* 0x0002281a01007387 */ /* 0x000fe80000100800 */
[----:B------:R1:W-:Y:S04]  /*3fe0*/  STL [R1+0x224], R27 ;  /* 0x0002241b01007387 */ /* 0x0003e80000100800 */
[----:B-1----:R-:W3:Y:S04]  /*3ff0*/  LDL.LU R27, [R1+0x70] ;  /* 0x00007000011b7983 */ /* 0x002ee80000300800 */
[----:B------:R-:W-:Y:S04]  /*4000*/  STL [R1+0x22c], R20 ;  /* 0x00022c1401007387 */ /* 0x000fe80000100800 */
[----:B------:R1:W-:Y:S04]  /*4010*/  STL [R1+0x1d0], R21 ;  /* 0x0001d01501007387 */ /* 0x0003e80000100800 */
[----:B-1----:R-:W4:Y:S01]  /*4020*/  LDL.LU R21, [R1+0x94] ;  /* 0x0000940001157983 */ /* 0x002f220000300800 */
[----:B------:R-:W-:-:S02]  /*4030*/  SHF.L.U64.HI R87, R87, 0x1, R82 ;  /* 0x0000000157577819 */ /* 0x000fc40000010252 */
[----:B------:R-:W-:-:S05]  /*4040*/  IADD3 R134, P1, R80, R133, RZ ;  /* 0x0000008550867210 */ /* 0x000fca0007f3e0ff */
[----:B------:R-:W-:Y:S01]  /*4050*/  IMAD.X R135, R81, 0x1, R87, P1 ;  /* 0x0000000151877824 */ /* 0x000fe200008e0657 */
[----:B------:R-:W-:-:S05]  /*4060*/  LOP3.LUT R81, R89, 0x8, RZ, 0xfc, !PT ;  /* 0x0000000859517812 */ /* 0x000fca00078efcff */
[----:B------:R-:W-:-:S05]  /*4070*/  IMAD.WIDE.U32 R80, R81, 0x100, R84 ;  /* 0x0000010051507825 */ /* 0x000fca00078e0054 */
        /* <DEDUP_REMOVED lines=18> */
[C---:B------:R-:W-:Y:S02]  /*41a0*/  LOP3.LUT R81, R89.reuse, 0x30, RZ, 0xfc, !PT ;  /* 0x0000003059517812 */ /* 0x040fe400078efcff */
[----:B------:R-:W-:-:S03]  /*41b0*/  LOP3.LUT R89, R89, 0x38, RZ, 0xfc, !PT ;  /* 0x0000003859597812 */ /* 0x000fc600078efcff */
[----:B------:R-:W-:-:S04]  /*41c0*/  IMAD.WIDE.U32 R80, R81, 0x100, R84 ;  /* 0x0000010051507825 */ /* 0x000fc800078e0054 */
[----:B------:R-:W-:Y:S01]  /*41d0*/  IMAD.WIDE.U32 R84, R89, 0x100, R84 ;  /* 0x0000010059547825 */ /* 0x000fe200078e0054 */
[----:B------:R-:W-:-:S05]  /*41e0*/  IADD3 R80, P1, R80, R133, RZ ;  /* 0x0000008550507210 */ /* 0x000fca0007f3e0ff */
[----:B------:R-:W-:Y:S01]  /*41f0*/  IMAD.X R81, R81, 0x1, R87, P1 ;  /* 0x0000000151517824 */ /* 0x000fe200008e0657 */
[----:B------:R-:W-:Y:S02]  /*4200*/  IADD3 R132, P1, R84, R133, RZ ;  /* 0x0000008554847210 */ /* 0x000fe40007f3e0ff */
[----:B------:R-:W-:-:S05]  /*4210*/  F2FP.PACK_AB R84, R77, R76 ;  /* 0x0000004c4d54723e */ /* 0x000fca00000000ff */
[----:B------:R1:W-:Y:S01]  /*4220*/  STS [R3], R84 ;  /* 0x0000005403007388 */ /* 0x0003e20000000800 */
[----:B------:R-:W-:-:S03]  /*4230*/  IMAD.X R133, R85, 0x1, R87, P1 ;  /* 0x0000000155857824 */ /* 0x000fc600008e0657 */
[----:B------:R-:W-:Y:S01]  /*4240*/  STS [R3+0x490], R90 ;  /* 0x0004905a03007388 */ /* 0x000fe20000000800 */
[----:B-1----:R-:W-:-:S03]  /*4250*/  F2FP.PACK_AB R84, R65, R64 ;  /* 0x000000404154723e */ /* 0x002fc600000000ff */
[----:B------:R-:W-:Y:S04]  /*4260*/  STS [R3+0x20], R92 ;  /* 0x0000205c03007388 */ /* 0x000fe80000000800 */
[----:B------:R-:W-:Y:S04]  /*4270*/  STS [R3+0x4a0], R94 ;  /* 0x0004a05e03007388 */ /* 0x000fe80000000800 */
[----:B------:R-:W-:Y:S04]  /*4280*/  STS [R3+0x30], R84 ;  /* 0x0000305403007388 */ /* 0x000fe80000000800 */
[----:B------:R-:W-:Y:S04]  /*4290*/  STS [R3+0x4b0], R96 ;  /* 0x0004b06003007388 */ /* 0x000fe80000000800 */
[----:B------:R-:W-:Y:S04]  /*42a0*/  STS [R3+0x40], R98 ;  /* 0x0000406203007388 */ /* 0x000fe80000000800 */
[----:B------:R-:W-:Y:S04]  /*42b0*/  STS [R3+0x4c0], R100 ;  /* 0x0004c06403007388 */ /* 0x000fe80000000800 */
[----:B------:R-:W-:Y:S04]  /*42c0*/  STS [R3+0x50], R102 ;  /* 0x0000506603007388 */ /* 0x000fe80000000800 */
[----:B------:R-:W-:Y:S06]  /*42d0*/  BAR.SYNC 0x0 ;  /* 0x0000000000007b1d */ /* 0x000fec0000000000 */
[----:B------:R-:W1:Y:S01]  /*42e0*/  LDS.128 R84, [R241] ;  /* 0x00000000f1547984 */ /* 0x000e620000000c00 */
[----:B------:R-:W-:-:S03]  /*42f0*/  F2FP.PACK_AB R100, R45, R44 ;  /* 0x0000002c2d64723e */ /* 0x000fc600000000ff */
[----:B------:R-:W-:Y:S04]  /*4300*/  STL [R1+0x234], R22 ;  /* 0x0002341601007387 */ /* 0x000fe80000100800 */
[----:B------:R-:W-:Y:S04]  /*4310*/  STL [R1+0x230], R23 ;  /* 0x0002301701007387 */ /* 0x000fe80000100800 */
[----:B------:R-:W-:Y:S04]  /*4320*/  STL [R1+0x23c], R16 ;  /* 0x00023c1001007387 */ /* 0x000fe80000100800 */
[----:B------:R-:W1:Y:S04]  /*4330*/  LDS.128 R88, [R241+0x480] ;  /* 0x00048000f1587984 */ /* 0x000e680000000c00 */
[----:B------:R-:W1:Y:S04]  /*4340*/  LDS.128 R92, [R241+0x900] ;  /* 0x00090000f15c7984 */ /* 0x000e680000000c00 */
[----:B------:R-:W1:Y:S04]  /*4350*/  LDS.128 R96, [R241+0xd80] ;  /* 0x000d8000f1607984 */ /* 0x000e680000000c00 */
[----:B------:R-:W-:Y:S04]  /*4360*/  STL [R1+0x238], R17 ;  /* 0x0002381101007387 */ /* 0x000fe80000100800 */
[----:B------:R-:W-:Y:S06]  /*4370*/  BAR.SYNC 0x0 ;  /* 0x0000000000007b1d */ /* 0x000fec0000000000 */
[----:B------:R-:W-:Y:S04]  /*4380*/  STL [R1+0x244], R18 ;  /* 0x0002441201007387 */ /* 0x000fe80000100800 */
[----:B------:R-:W-:Y:S04]  /*4390*/  STS [R3], R100 ;  /* 0x0000006403007388 */ /* 0x000fe80000000800 */
[----:B------:R-:W-:Y:S04]  /*43a0*/  STL [R1+0x240], R19 ;  /* 0x0002401301007387 */ /* 0x000fe80000100800 */
[----:B------:R-:W-:Y:S04]  /*43b0*/  STS [R3+0x480], R104 ;  /* 0x0004806803007388 */ /* 0x000fe80000000800 */
        /* <DEDUP_REMOVED lines=15> */
[----:B--2---:R-:W-:Y:S04]  /*44b0*/  STL [R1+0x24c], R29 ;  /* 0x00024c1d01007387 */ /* 0x004fe80000100800 */
[----:B-1----:R1:W-:Y:S01]  /*44c0*/  @!P0 STG.E.128 [R134.64], R84 ;  /* 0x0000005486008986 */ /* 0x0023e2000c101d0e */
[----:B------:R-:W-:-:S02]  /*44d0*/  F2FP.PACK_AB R207, R28, R31 ;  /* 0x0000001f1ccf723e */ /* 0x000fc400000000ff */
[----:B------:R-:W-:Y:S01]  /*44e0*/  F2FP.PACK_AB R206, R35, R34 ;  /* 0x0000002223ce723e */ /* 0x000fe200000000ff */
[----:B------:R-:W2:Y:S01]  /*44f0*/  LDS.128 R100, [R241] ;  /* 0x00000000f1647984 */ /* 0x000ea20000000c00 */
[----:B---3--:R-:W-:Y:S02]  /*4500*/  F2FP.PACK_AB R205, R24, R27 ;  /* 0x0000001b18cd723e */ /* 0x008fe400000000ff */
[----:B------:R-:W-:Y:S01]  /*4510*/  F2FP.PACK_AB R204, R30, R25 ;  /* 0x000000191ecc723e */ /* 0x000fe200000000ff */
[----:B------:R-:W3:Y:S01]  /*4520*/  LDS.128 R120, [R241+0x480] ;  /* 0x00048000f1787984 */ /* 0x000ee20000000c00 */
[----:B------:R-:W-:Y:S02]  /*4530*/  F2FP.PACK_AB R203, R33, R32 ;  /* 0x0000002021cb723e */ /* 0x000fe400000000ff */
[----:B------:R-:W-:Y:S01]  /*4540*/  F2FP.PACK_AB R202, R39, R38 ;  /* 0x0000002627ca723e */ /* 0x000fe200000000ff */
[----:B------:R-:W2:Y:S01]  /*4550*/  LDS.128 R124, [R241+0x900] ;  /* 0x00090000f17c7984 */ /* 0x000ea20000000c00 */
[----:B------:R-:W-:-:S02]  /*4560*/  F2FP.PACK_AB R201, R37, R36 ;  /* 0x0000002425c9723e */ /* 0x000fc400000000ff */
[----:B------:R-:W-:Y:S01]  /*4570*/  F2FP.PACK_AB R200, R43, R42 ;  /* 0x0000002a2bc8723e */ /* 0x000fe200000000ff */
[----:B------:R-:W2:Y:S04]  /*4580*/  LDS.128 R128, [R241+0xd80] ;  /* 0x000d8000f1807984 */ /* 0x000ea80000000c00 */
[----:B----4-:R4:W-:Y:S01]  /*4590*/  STL [R1+0x248], R21 ;  /* 0x0002481501007387 */ /* 0x0109e20000100800 */
[----:B------:R-:W-:-:S03]  /*45a0*/  F2FP.PACK_AB R237, R21, R29 ;  /* 0x0000001d15ed723e */ /* 0x000fc600000000ff */
[----:B-1----:R-:W2:Y:S04]  /*45b0*/  LDL R84, [R1+0x24] ;  /* 0x0000240001547983 */ /* 0x002ea80000100800 */
[----:B------:R-:W2:Y:S04]  /*45c0*/  LDL R26, [R1+0x20] ;  /* 0x00002000011a7983 */ /* 0x000ea80000100800 */
[----:B------:R-:W3:Y:S04]  /*45d0*/  LDL.LU R29, [R1+0x2c] ;  /* 0x00002c00011d7983 */ /* 0x000ee80000300800 */
[----:B----4-:R-:W4:Y:S04]  /*45e0*/  LDL.LU R21, [R1+0x30] ;  /* 0x0000300001157983 */ /* 0x010f280000300800 */
[----:B------:R-:W3:Y:S04]  /*45f0*/  LDL.LU R18, [R1+0x34] ;  /* 0x0000340001127983 */ /* 0x000ee80000300800 */
[----:B------:R-:W3:Y:S04]  /*4600*/  LDL.LU R19, [R1+0x38] ;  /* 0x0000380001137983 */ /* 0x000ee80000300800 */
[----:B------:R-:W3:Y:S04]  /*4610*/  LDL.LU R16, [R1+0x3c] ;  /* 0x00003c0001107983 */ /* 0x000ee80000300800 */
[----:B------:R-:W3:Y:S04]  /*4620*/  LDL.LU R17, [R1] ;  /* 0x0000000001117983 */ /* 0x000ee80000300800 */
[----:B------:R-:W3:Y:S04]  /*4630*/  LDL.LU R22, [R1+0x4] ;  /* 0x0000040001167983 */ /* 0x000ee80000300800 */
[----:B------:R-:W3:Y:S04]  /*4640*/  LDL.LU R23, [R1+0x8] ;  /* 0x0000080001177983 */ /* 0x000ee80000300800 */
[----:B------:R-:W3:Y:S04]  /*4650*/  LDL.LU R20, [R1+0xc] ;  /* 0x00000c0001147983 */ /* 0x000ee80000300800 */
[----:B------:R1:W-:Y:S04]  /*4660*/  STL [R1+0x254], R31 ;  /* 0x0002541f01007387 */ /* 0x0003e80000100800 */
[----:B-1----:R-:W3:Y:S04]  /*4670*/  LDL.LU R31, [R1+0x1c] ;  /* 0x00001c00011f7983 */ /* 0x002ee80000300800 */
[----:B------:R1:W-:Y:S04]  /*4680*/  STL [R1+0x250], R28 ;  /* 0x0002501c01007387 */ /* 0x0003e80000100800 */
[----:B-1----:R-:W3:Y:S04]  /*4690*/  LDL.LU R28, [R1+0x28] ;  /* 0x00002800011c7983 */ /* 0x002ee80000300800 */
[----:B------:R1:W-:Y:S04]  /*46a0*/  STL [R1+0x25c], R34 ;  /* 0x00025c2201007387 */ /* 0x0003e80000100800 */
[----:B-1----:R-:W3:Y:S04]  /*46b0*/  LDL.LU R34, [R1+0x14] ;  /* 0x0000140001227983 */ /* 0x002ee80000300800 */
[----:B------:R1:W-:Y:S04]  /*46c0*/  STL [R1+0x258], R35 ;  /* 0x0002582301007387 */ /* 0x0003e80000100800 */
[----:B-1----:R-:W3:Y:S04]  /*46d0*/  LDL.LU R35, [R1+0x18] ;  /* 0x0000180001237983 */ /* 0x002ee80000300800 */
[----:B------:R-:W-:Y:S04]  /*46e0*/  STL [R1+0x264], R27 ;  /* 0x0002641b01007387 */ /* 0x000fe80000100800 */
[----:B------:R1:W-:Y:S04]  /*46f0*/  STL [R1+0x260], R24 ;  /* 0x0002601801007387 */ /* 0x0003e80000100800 */
[----:B-1----:R-:W3:Y:S04]  /*4700*/  LDL.LU R24, [R1+0x10] ;  /* 0x0000100001187983 */ /* 0x002ee80000300800 */
[----:B------:R-:W-:Y:S04]  /*4710*/  STL [R1+0x26c], R25 ;  /* 0x00026c1901007387 */ /* 0x000fe80000100800 */
        /* <DEDUP_REMOVED lines=12> */
[----:B------:R-:W-:Y:S01]  /*47e0*/  STL [R1+0x298], R47 ;  /* 0x0002982f01007387 */ /* 0x000fe20000100800 */
[----:B------:R-:W-:-:S02]  /*47f0*/  F2FP.PACK_AB R199, R41, R40 ;  /* 0x0000002829c7723e */ /* 0x000fc400000000ff */
[----:B------:R-:W-:Y:S02]  /*4800*/  F2FP.PACK_AB R198, R47, R46 ;  /* 0x0000002e2fc6723e */ /* 0x000fe400000000ff */
[----:B--2---:R-:W-:Y:S01]  /*4810*/  F2FP.PACK_AB R195, R84, R26 ;  /* 0x0000001a54c3723e */ /* 0x004fe200000000ff */
[----:B----4-:R1:W-:Y:S04]  /*4820*/  STL [R1+0x2a4], R21 ;  /* 0x0002a41501007387 */ /* 0x0103e80000100800 */
[----:B---3--:R-:W-:Y:S04]  /*4830*/  STL [R1+0x2a0], R18 ;  /* 0x0002a01201007387 */ /* 0x008fe80000100800 */
[----:B------:R2:W-:Y:S04]  /*4840*/  STL [R1+0x2ac], R19 ;  /* 0x0002ac1301007387 */ /* 0x0005e80000100800 */
[----:B------:R3:W-:Y:S04]  /*4850*/  STL [R1+0x2a8], R16 ;  /* 0x0002a81001007387 */ /* 0x0007e80000100800 */
[----:B------:R-:W4:Y:S04]  /*4860*/  LDL R164, [R1+0xd8] ;  /* 0x0000d80001a47983 */ /* 0x000f280000100800 */
[----:B------:R-:W4:Y:S04]  /*4870*/  LDL R168, [R1+0xd4] ;  /* 0x0000d40001a87983 */ /* 0x000f280000100800 */
[----:B------:R-:W4:Y:S04]  /*4880*/  LDL R172, [R1+0xd0] ;  /* 0x0000d00001ac7983 */ /* 0x000f280000100800 */
[----:B------:R-:W4:Y:S01]  /*4890*/  LDL R26, [R1+0xcc] ;  /* 0x0000cc00011a7983 */ /* 0x000f220000100800 */
[----:B------:R-:W-:-:S02]  /*48a0*/  F2FP.PACK_AB R197, R18, R21 ;  /* 0x0000001512c5723e */ /* 0x000fc400000000ff */
[----:B------:R-:W-:Y:S01]  /*48b0*/  F2FP.PACK_AB R196, R16, R19 ;  /* 0x0000001310c4723e */ /* 0x000fe200000000ff */
[----:B-1----:R-:W4:Y:S04]  /*48c0*/  LDL R21, [R1+0x12c] ;  /* 0x00012c0001157983 */ /* 0x002f280000100800 */
[----:B--2---:R-:W2:Y:S04]  /*48d0*/  LDL R19, [R1+0x134] ;  /* 0x0001340001137983 */ /* 0x004ea80000100800 */
[----:B---3--:R-:W3:Y:S04]  /*48e0*/  LDL R16, [R1+0x130] ;  /* 0x0001300001107983 */ /* 0x008ee80000100800 */
[----:B------:R-:W2:Y:S04]  /*48f0*/  LDL R18, [R1+0x128] ;  /* 0x0001280001127983 */ /* 0x000ea80000100800 */
[----:B------:R-:W2:Y:S04]  /*4900*/  LDL R46, [R1+0x124] ;  /* 0x00012400012e7983 */ /* 0x000ea80000100800 */
[----:B------:R-:W2:Y:S04]  /*4910*/  LDL R47, [R1+0x120] ;  /* 0x00012000012f7983 */ /* 0x000ea80000100800 */
[----:B------:R-:W2:Y:S01]  /*4920*/  LDL R40, [R1+0x11c] ;  /* 0x00011c0001287983 */ /* 0x000ea20000100800 */
[----:B------:R-:W-:-:S03]  /*4930*/  F2FP.PACK_AB R194, R29, R28 ;  /* 0x0000001c1dc2723e */ /* 0x000fc600000000ff */
[----:B------:R-:W2:Y:S04]  /*4940*/  LDL R41, [R1+0x118] ;  /* 0x0001180001297983 */ /* 0x000ea80000100800 */
        /* <DEDUP_REMOVED lines=11> */
[----:B------:R1:W-:Y:S01]  /*4a00*/  STL [R1+0x2b4], R28 ;  /* 0x0002b41c01007387 */ /* 0x0003e20000100800 */
[----:B------:R-:W-:-:S02]  /*4a10*/  F2FP.PACK_AB R193, R34, R24 ;  /* 0x0000001822c1723e */ /* 0x000fc400000000ff */
[----:B------:R-:W-:Y:S01]  /*4a20*/  F2FP.PACK_AB R192, R31, R35 ;  /* 0x000000231fc0723e */ /* 0x000fe200000000ff */
[----:B-1----:R-:W2:Y:S04]  /*4a30*/  LDL R28, [R1+0x13c] ;  /* 0x00013c00011c7983 */ /* 0x002ea80000100800 */
[----:B------:R1:W-:Y:S04]  /*4a40*/  STL [R1+0x2b0], R29 ;  /* 0x0002b01d01007387 */ /* 0x0003e80000100800 */
[----:B-1----:R-:W2:Y:S04]  /*4a50*/  LDL R29, [R1+0x138] ;  /* 0x00013800011d7983 */ /* 0x002ea80000100800 */
[----:B------:R1:W-:Y:S01]  /*4a60*/  STL [R1+0x2bc], R24 ;  /* 0x0002bc1801007387 */ /* 0x0003e20000100800 */
[----:B------:R-:W-:-:S03]  /*4a70*/  F2FP.PACK_AB R189, R22, R17 ;  /* 0x0000001116bd723e */ /* 0x000fc600000000ff */
        /* <DEDUP_REMOVED lines=8> */
[----:B------:R-:W-:Y:S04]  /*4b00*/  STL.64 [R1+0x1c8], R246 ;  /* 0x0001c8f601007387 */ /* 0x000fe80000100a00 */
[----:B------:R-:W-:Y:S04]  /*4b10*/  STL.64 [R1+0x1c0], R244 ;  /* 0x0001c0f401007387 */ /* 0x000fe80000100a00 */
[----:B------:R1:W-:Y:S04]  /*4b20*/  STL [R1+0x2cc], R17 ;  /* 0x0002cc1101007387 */ /* 0x0003e80000100800 */
[----:B-1----:R-:W2:Y:S04]  /*4b30*/  LDL R17, [R1+0x154] ;  /* 0x0001540001117983 */ /* 0x002ea80000100800 */
        /* <DEDUP_REMOVED lines=16> */
[----:B------:R1:W-:Y:S01]  /*4c40*/  STL [R1+0x2e8], R13 ;  /* 0x0002e80d01007387 */ /* 0x0003e20000100800 */
[----:B------:R-:W-:-:S03]  /*4c50*/  F2FP.PACK_AB R239, R148, R147 ;  /* 0x0000009394ef723e */ /* 0x000fc600000000ff */
[----:B------:R-:W-:Y:S01]  /*4c60*/  @!P0 STG.E.128 [R82.64], R88 ;  /* 0x0000005852008986 */ /* 0x000fe2000c101d0e */
[----:B------:R-:W-:Y:S02]  /*4c70*/  F2FP.PACK_AB R238, R146, R145 ;  /* 0x0000009192ee723e */ /* 0x000fe400000000ff */
[----:B------:R-:W-:Y:S01]  /*4c80*/  F2FP.PACK_AB R236, R144, R119 ;  /* 0x0000007790ec723e */ /* 0x000fe200000000ff */
[----:B------:R-:W2:Y:S04]  /*4c90*/  LDL R247, [R1+0x178] ;  /* 0x0001780001f77983 */ /* 0x000ea80000100800 */
[----:B-1----:R-:W2:Y:S04]  /*4ca0*/  LDL R13, [R1+0x170] ;  /* 0x00017000010d7983 */ /* 0x002ea80000100800 */
[----:B------:R-:W-:Y:S04]  /*4cb0*/  @!P0 STG.E.128 [R136.64], R92 ;  /* 0x0000005c88008986 */ /* 0x000fe8000c101d0e */
[----:B------:R-:W-:Y:S04]  /*4cc0*/  @!P0 STG.E.128 [R138.64], R96 ;  /* 0x000000608a008986 */ /* 0x000fe8000c101d0e */
[----:B------:R-:W-:Y:S04]  /*4cd0*/  @!P0 STG.E.128 [R142.64], R100 ;  /* 0x000000648e008986 */ /* 0x000fe8000c101d0e */
[----:B------:R-:W-:Y:S04]  /*4ce0*/  @!P0 STG.E.128 [R140.64], R120 ;  /* 0x000000788c008986 */ /* 0x000fe8000c101d0e */
[----:B------:R-:W-:Y:S04]  /*4cf0*/  @!P0 STG.E.128 [R80.64], R124 ;  /* 0x0000007c50008986 */ /* 0x000fe8000c101d0e */
[----:B------:R-:W-:Y:S04]  /*4d00*/  @!P0 STG.E.128 [R132.64], R128 ;  /* 0x0000008084008986 */ /* 0x000fe8000c101d0e */
[----:B------:R-:W-:Y:S06]  /*4d10*/  BAR.SYNC 0x0 ;  /* 0x0000000000007b1d */ /* 0x000fec0000000000 */
[----:B------:R-:W-:Y:S04]  /*4d20*/  STS [R3], R239 ;  /* 0x000000ef03007388 */ /* 0x000fe80000000800 */
        /* <DEDUP_REMOVED lines=16> */
[----:B------:R-:W1:Y:S04]  /*4e30*/  LDS.128 R84, [R241] ;  /* 0x00000000f1547984 */ /* 0x000e680000000c00 */
[----:B------:R-:W1:Y:S04]  /*4e40*/  LDS.128 R88, [R241+0x480] ;  /* 0x00048000f1587984 */ /* 0x000e680000000c00 */
[----:B------:R-:W1:Y:S04]  /*4e50*/  LDS.128 R92, [R241+0x900] ;  /* 0x00090000f15c7984 */ /* 0x000e680000000c00 */
[----:B------:R-:W1:Y:S04]  /*4e60*/  LDS.128 R96, [R241+0xd80] ;  /* 0x000d8000f1607984 */ /* 0x000e680000000c00 */
        /* <DEDUP_REMOVED lines=18> */
[----:B------:R-:W3:Y:S04]  /*4f90*/  LDS.128 R100, [R241] ;  /* 0x00000000f1647984 */ /* 0x000ee80000000c00 */
[----:B------:R-:W3:Y:S04]  /*4fa0*/  LDS.128 R120, [R241+0x480] ;  /* 0x00048000f1787984 */ /* 0x000ee80000000c00 */
[----:B------:R-:W3:Y:S04]  /*4fb0*/  LDS.128 R124, [R241+0x900] ;  /* 0x00090000f17c7984 */ /* 0x000ee80000000c00 */
[----:B------:R-:W3:Y:S04]  /*4fc0*/  LDS.128 R128, [R241+0xd80] ;  /* 0x000d8000f1807984 */ /* 0x000ee80000000c00 */
[----:B-1----:R-:W-:Y:S01]  /*4fd0*/  @!P0 STG.E.128 [R134.64+0x4000], R84 ;  /* 0x0040005486008986 */ /* 0x002fe2000c101d0e */
[----:B------:R-:W-:-:S03]  /*4fe0*/  F2FP.PACK_AB R119, R63, R62 ;  /* 0x0000003e3f77723e */ /* 0x000fc600000000ff */
[----:B------:R-:W-:Y:S04]  /*4ff0*/  @!P0 STG.E.128 [R82.64+0x4000], R88 ;  /* 0x0040005852008986 */ /* 0x000fe8000c101d0e */
[----:B------:R-:W-:Y:S04]  /*5000*/  @!P0 STG.E.128 [R136.64+0x4000], R92 ;  /* 0x0040005c88008986 */ /* 0x000fe8000c101d0e */
[----:B------:R-:W-:Y:S04]  /*5010*/  @!P0 STG.E.128 [R138.64+0x4000], R96 ;  /* 0x004000608a008986 */ /* 0x000fe8000c101d0e */
[----:B----4-:R-:W-:Y:S04]  /*5020*/  LDSM.16.M88.4 R212, [R164] ;  /* 0x00000000a4d4783b */ /* 0x010fe80000000200 */
[----:B------:R-:W-:Y:S04]  /*5030*/  LDSM.16.M88.4 R208, [R168] ;  /* 0x00000000a8d0783b */ /* 0x000fe80000000200 */
[----:B---3--:R-:W-:Y:S04]  /*5040*/  @!P0 STG.E.128 [R142.64+0x4000], R100 ;  /* 0x004000648e008986 */ /* 0x008fe8000c101d0e */
[----:B------:R1:W-:Y:S04]  /*5050*/  @!P0 STG.E.128 [R140.64+0x4000], R120 ;  /* 0x004000788c008986 */ /* 0x0003e8000c101d0e */
[----:B------:R-:W-:Y:S04]  /*5060*/  @!P0 STG.E.128 [R80.64+0x4000], R124 ;  /* 0x0040007c50008986 */ /* 0x000fe8000c101d0e */
[----:B------:R-:W-:Y:S04]  /*5070*/  @!P0 STG.E.128 [R132.64+0x4000], R128 ;  /* 0x0040008084008986 */ /* 0x000fe8000c101d0e */
[----:B------:R-:W-:Y:S04]  /*5080*/  LDSM.16.M88.4 R80, [R172] ;  /* 0x00000000ac50783b */ /* 0x000fe80000000200 */
[----:B------:R-:W-:Y:S04]  /*5090*/  LDSM.16.M88.4 R84, [R26] ;  /* 0x000000001a54783b */ /* 0x000fe80000000200 */
[----:B------:R-:W-:Y:S01]  /*50a0*/  LDSM.16.M88.4 R88, [R164+0x1000] ;  /* 0x00100000a458783b */ /* 0x000fe20000000200 */
[----:B-1----:R-:W-:-:S03]  /*50b0*/  F2FP.PACK_AB R120, R57, R56 ;  /* 0x000000383978723e */ /* 0x002fc600000000ff */
[----:B------:R-:W-:Y:S01]  /*50c0*/  LDSM.16.M88.4 R92, [R168+0x1000] ;  /* 0x00100000a85c783b */ /* 0x000fe20000000200 */
[----:B------:R-:W-:-:S03]  /*50d0*/  F2FP.PACK_AB R121, R59, R58 ;  /* 0x0000003a3b79723e */ /* 0x000fc600000000ff */
[----:B------:R-:W-:Y:S01]  /*50e0*/  LDSM.16.M88.4 R96, [R172+0x1000] ;  /* 0x00100000ac60783b */ /* 0x000fe20000000200 */
[----:B------:R-:W-:-:S03]  /*50f0*/  F2FP.PACK_AB R122, R55, R54 ;  /* 0x00000036377a723e */ /* 0x000fc600000000ff */
[----:B------:R-:W-:Y:S01]  /*5100*/  LDSM.16.M88.4 R100, [R26+0x1000] ;  /* 0x001000001a64783b */ /* 0x000fe20000000200 */
[----:B------:R-:W-:-:S03]  /*5110*/  F2FP.PACK_AB R123, R49, R48 ;  /* 0x00000030317b723e */ /* 0x000fc600000000ff */
[----:B------:R-:W-:Y:S06]  /*5120*/  BAR.SYNC 0x0 ;  /* 0x0000000000007b1d */ /* 0x000fec0000000000 */
[----:B------:R1:W-:Y:S04]  /*5130*/  STS [R240+0x460], R119 ;  /* 0x00046077f0007388 */ /* 0x0003e80000000800 */
[----:B------:R3:W-:Y:S04]  /*5140*/  STS [R240+0x50], R120 ;  /* 0x00005078f0007388 */ /* 0x0007e80000000800 */
[----:B------:R-:W4:Y:S01]  /*5150*/  LDL R246, [R1+0x174] ;  /* 0x0001740001f67983 */ /* 0x000f220000100800 */
[----:B-1----:R-:W-:-:S03]  /*5160*/  F2FP.PACK_AB R119, R53, R52 ;  /* 0x000000343577723e */ /* 0x002fc600000000ff */
[----:B------:R1:W-:Y:S01]  /*5170*/  STS [R240+0x470], R121 ;  /* 0x00047079f0007388 */ /* 0x0003e20000000800 */
[----:B---3--:R-:W-:-:S03]  /*5180*/  F2FP.PACK_AB R120, R77, R76 ;  /* 0x0000004c4d78723e */ /* 0x008fc600000000ff */
[----:B------:R3:W-:Y:S04]  /*5190*/  STS [R240+0x60], R119 ;  /* 0x00006077f0007388 */ /* 0x0007e80000000800 */
[----:B------:R2:W-:Y:S01]  /*51a0*/  STS [R240+0x480], R122 ;  /* 0x0004807af0007388 */ /* 0x0005e20000000800 */
[----:B-1----:R-:W-:-:S03]  /*51b0*/  F2FP.PACK_AB R121, R79, R78 ;  /* 0x0000004e4f79723e */ /* 0x002fc600000000ff */
[----:B------:R1:W-:Y:S01]  /*51c0*/  STS [R240+0x70], R123 ;  /* 0x0000707bf0007388 */ /* 0x0003e20000000800 */
[----:B---3--:R-:W-:Y:S02]  /*51d0*/  F2FP.PACK_AB R119, R51, R50 ;  /* 0x000000323377723e */ /* 0x008fe400000000ff */
[----:B--2---:R-:W-:Y:S02]  /*51e0*/  F2FP.PACK_AB R122, R73, R72 ;  /* 0x00000048497a723e */ /* 0x004fe400000000ff */
[----:B-1----:R-:W-:Y:S01]  /*51f0*/  F2FP.PACK_AB R123, R75, R74 ;  /* 0x0000004a4b7b723e */ /* 0x002fe200000000ff */
[----:B------:R1:W-:Y:S04]  /*5200*/  STS [R240+0x490], R119 ;  /* 0x00049077f0007388 */ /* 0x0003e80000000800 */
[----:B------:R2:W-:Y:S04]  /*5210*/  STS [R240], R120 ;  /* 0x00000078f0007388 */ /* 0x0005e80000000800 */
[----:B------:R3:W-:Y:S01]  /*5220*/  STS [R240+0x420], R121 ;  /* 0x00042079f0007388 */ /* 0x0007e20000000800 */
[----:B-1----:R-:W-:-:S03]  /*5230*/  F2FP.PACK_AB R119, R69, R68 ;  /* 0x000000444577723e */ /* 0x002fc600000000ff */
[----:B------:R1:W-:Y:S01]  /*5240*/  STS [R240+0x10], R122 ;  /* 0x0000107af0007388 */ /* 0x0003e20000000800 */
[----:B--2---:R-:W-:-:S03]  /*5250*/  F2FP.PACK_AB R120, R71, R70 ;  /* 0x000000464778723e */ /* 0x004fc600000000ff */
[----:B------:R2:W-:Y:S01]  /*5260*/  STS [R240+0x430], R123 ;  /* 0x0004307bf0007388 */ /* 0x0005e20000000800 */
[----:B---3--:R-:W-:Y:S02]  /*5270*/  F2FP.PACK_AB R121, R65, R64 ;  /* 0x000000404179723e */ /* 0x008fe400000000ff */
[----:B-1----:R-:W-:Y:S02]  /*5280*/  F2FP.PACK_AB R122, R67, R66 ;  /* 0x00000042437a723e */ /* 0x002fe400000000ff */
[----:B--2---:R-:W-:Y:S01]  /*5290*/  F2FP.PACK_AB R123, R61, R60 ;  /* 0x0000003c3d7b723e */ /* 0x004fe200000000ff */
[----:B------:R-:W-:Y:S04]  /*52a0*/  STS [R240+0x20], R119 ;  /* 0x00002077f0007388 */ /* 0x000fe80000000800 */
[----:B------:R-:W-:Y:S04]  /*52b0*/  STS [R240+0x440], R120 ;  /* 0x00044078f0007388 */ /* 0x000fe80000000800 */
[----:B------:R-:W-:Y:S04]  /*52c0*/  STS [R240+0x30], R121 ;  /* 0x00003079f0007388 */ /* 0x000fe80000000800 */
[----:B------:R-:W-:Y:S04]  /*52d0*/  STS [R240+0x450], R122 ;  /* 0x0004507af0007388 */ /* 0x000fe80000000800 */
[----:B------:R-:W-:Y:S04]  /*52e0*/  STS [R240+0x40], R123 ;  /* 0x0000407bf0007388 */ /* 0x000fe80000000800 */
[----:B------:R-:W-:Y:S06]  /*52f0*/  BAR.SYNC 0x0 ;  /* 0x0000000000007b1d */ /* 0x000fec0000000000 */
[----:B------:R-:W1:Y:S04]  /*5300*/  LDS R119, [R2] ;  /* 0x0000000002777984 */ /* 0x000e680000000800 */
[----:B------:R-:W2:Y:S04]  /*5310*/  LDS R120, [R2+0x84] ;  /* 0x0000840002787984 */ /* 0x000ea80000000800 */
[----:B------:R-:W3:Y:S04]  /*5320*/  LDS R121, [R2+0x210] ;  /* 0x0002100002797984 */ /* 0x000ee80000000800 */
[----:B------:R-:W1:Y:S04]  /*5330*/  LDS R122, [R2+0x294] ;  /* 0x00029400027a7984 */ /* 0x000e680000000800 */
        /* <DEDUP_REMOVED lines=12> */
[----:B------:R-:W-:Y:S06]  /*5400*/  BAR.SYNC 0x0 ;  /* 0x0000000000007b1d */ /* 0x000fec0000000000 */
[----:B------:R2:W-:Y:S04]  /*5410*/  STS [R240+0x420], R104 ;  /* 0x00042068f0007388 */ /* 0x0005e80000000800 */
[----:B------:R-:W-:Y:S01]  /*5420*/  STS [R240+0x10], R105 ;  /* 0x00001069f0007388 */ /* 0x000fe20000000800 */
[----:B--2---:R-:W-:-:S03]  /*5430*/  F2FP.PACK_AB R104, R45, R44 ;  /* 0x0000002c2d68723e */ /* 0x004fc600000000ff */
        /* <DEDUP_REMOVED lines=13> */
[----:B------:R-:W-:Y:S04]  /*5510*/  STS [R240], R104 ;  /* 0x00000068f0007388 */ /* 0x000fe80000000800 */
[----:B------:R-:W-:Y:S06]  /*5520*/  BAR.SYNC 0x0 ;  /* 0x0000000000007b1d */ /* 0x000fec0000000000 */
[----:B------:R-:W2:Y:S04]  /*5530*/  LDS R104, [R2] ;  /* 0x0000000002687984 */ /* 0x000ea80000000800 */
[----:B------:R-:W1:Y:S04]  /*5540*/  LDS R105, [R2+0x84] ;  /* 0x0000840002697984 */ /* 0x000e680000000800 */
[----:B------:R-:W1:Y:S04]  /*5550*/  LDS R106, [R2+0x210] ;  /* 0x00021000026a7984 */ /* 0x000e680000000800 */
[----:B------:R-:W1:Y:S04]  /*5560*/  LDS R107, [R2+0x294] ;  /* 0x00029400026b7984 */ /* 0x000e680000000800 */
[----:B------:R-:W1:Y:S04]  /*5570*/  LDS R108, [R2+0x420] ;  /* 0x00042000026c7984 */ /* 0x000e680000000800 */
[----:B------:R-:W1:Y:S04]  /*5580*/  LDS R109, [R2+0x4a4] ;  /* 0x0004a400026d7984 */ /* 0x000e680000000800 */
[----:B------:R-:W1:Y:S04]  /*5590*/  LDS R110, [R2+0x630] ;  /* 0x00063000026e7984 */ /* 0x000e680000000800 */
[----:B------:R-:W1:Y:S04]  /*55a0*/  LDS R111, [R2+0x6b4] ;  /* 0x0006b400026f7984 */ /* 0x000e680000000800 */
[----:B------:R-:W2:Y:S04]  /*55b0*/  LDS R112, [R2+0x840] ;  /* 0x0008400002707984 */ /* 0x000ea80000000800 */
[----:B------:R-:W2:Y:S04]  /*55c0*/  LDS R113, [R2+0x8c4] ;  /* 0x0008c40002717984 */ /* 0x000ea80000000800 */
[----:B------:R-:W2:Y:S04]  /*55d0*/  LDS R114, [R2+0xa50] ;  /* 0x000a500002727984 */ /* 0x000ea80000000800 */
[----:B------:R-:W2:Y:S04]  /*55e0*/  LDS R115, [R2+0xad4] ;  /* 0x000ad40002737984 */ /* 0x000ea80000000800 */
[----:B------:R-:W2:Y:S04]  /*55f0*/  LDS R116, [R2+0xc60] ;  /* 0x000c600002747984 */ /* 0x000ea80000000800 */
[----:B------:R-:W2:Y:S04]  /*5600*/  LDS R117, [R2+0xce4] ;  /* 0x000ce40002757984 */ /* 0x000ea80000000800 */
[----:B------:R-:W2:Y:S04]  /*5610*/  LDS R118, [R2+0xe70] ;  /* 0x000e700002767984 */ /* 0x000ea80000000800 */
[----:B------:R-:W2:Y:S04]  /*5620*/  LDS R135, [R2+0xef4] ;  /* 0x000ef40002877984 */ /* 0x000ea80000000800 */
[----:B------:R-:W-:Y:S06]  /*5630*/  BAR.SYNC 0x0 ;  /* 0x0000000000007b1d */ /* 0x000fec0000000000 */
[----:B-1----:R-:W-:Y:S04]  /*5640*/  STS [R12+0xa000], R119 ;  /* 0x00a000770c007388 */ /* 0x002fe80000000800 */
[----:B------:R-:W-:Y:S04]  /*5650*/  STS [R13], R120 ;  /* 0x000000780d007388 */ /* 0x000fe80000000800 */
[----:B---3--:R-:W-:Y:S04]  /*5660*/  STS [R250], R121 ;  /* 0x00000079fa007388 */ /* 0x008fe80000000800 */
[----:B------:R-:W-:Y:S04]  /*5670*/  STS [R251], R122 ;  /* 0x0000007afb007388 */ /* 0x000fe80000000800 */
[----:B------:R-:W-:Y:S04]  /*5680*/  STS [R248+0xa000], R123 ;  /* 0x00a0007bf8007388 */ /* 0x000fe80000000800 */
[----:B------:R-:W-:Y:S04]  /*5690*/  STS [R249], R124 ;  /* 0x0000007cf9007388 */ /* 0x000fe80000000800 */
[----:B------:R-:W-:Y:S04]  /*56a0*/  STS [R23], R125 ;  /* 0x0000007d17007388 */ /* 0x000fe80000000800 */
        /* <DEDUP_REMOVED lines=9> */
[----:B--2---:R-:W-:Y:S04]  /*5740*/  STS [R19+0xa000], R104 ;  /* 0x00a0006813007388 */ /* 0x004fe80000000800 */
        /* <DEDUP_REMOVED lines=15> */
[----:B------:R-:W-:Y:S06]  /*5840*/  BAR.SYNC 0x0 ;  /* 0x0000000000007b1d */ /* 0x000fec0000000000 */
[----:B------:R-:W-:Y:S04]  /*5850*/  LDSM.16.M88.4 R148, [R164+0x2000] ;  /* 0x00200000a494783b */ /* 0x000fe80000000200 */
[----:B------:R-:W-:Y:S04]  /*5860*/  LDSM.16.M88.4 R152, [R168+0x2000] ;  /* 0x00200000a898783b */ /* 0x000fe80000000200 */
[----:B------:R-:W-:Y:S04]  /*5870*/  LDSM.16.M88.4 R156, [R172+0x2000] ;  /* 0x00200000ac9c783b */ /* 0x000fe80000000200 */
[----:B------:R-:W-:Y:S04]  /*5880*/  LDSM.16.MT88.4 R216, [R25] ;  /* 0x0000000019d8783b */ /* 0x000fe80000004200 */
[----:B------:R-:W-:Y:S04]  /*5890*/  LDSM.16.MT88.4 R220, [R25+0x800] ;  /* 0x0008000019dc783b */ /* 0x000fe80000004200 */
[----:B------:R-:W-:Y:S04]  /*58a0*/  LDSM.16.MT88.4 R104, [R25+0x1000] ;  /* 0x001000001968783b */ /* 0x000fe80000004200 */
[----:B------:R-:W-:Y:S04]  /*58b0*/  LDSM.16.MT88.4 R108, [R25+0x1800] ;  /* 0x00180000196c783b */ /* 0x000fe80000004200 */
        /* <DEDUP_REMOVED lines=12> */
[----:B------:R-:W-:Y:S04]  /*5980*/  LDSM.16.M88.4 R160, [R26+0x2000] ;  /* 0x002000001aa0783b */ /* 0x000fe80000000200 */
[----:B------:R-:W-:Y:S04]  /*5990*/  LDSM.16.M88.4 R164, [R164+0x3000] ;  /* 0x00300000a4a4783b */ /* 0x000fe80000000200 */
[----:B------:R-:W-:Y:S04]  /*59a0*/  LDSM.16.M88.4 R168, [R168+0x3000] ;  /* 0x00300000a8a8783b */ /* 0x000fe80000000200 */
[----:B------:R-:W-:Y:S04]  /*59b0*/  LDSM.16.M88.4 R172, [R172+0x3000] ;  /* 0x00300000acac783b */ /* 0x000fe80000000200 */
[----:B------:R-:W-:Y:S04]  /*59c0*/  LDSM.16.M88.4 R176, [R26+0x3000] ;  /* 0x003000001ab0783b */ /* 0x000fe80000000200 */
        /* <DEDUP_REMOVED lines=61> */
[----:B------:R-:W3:Y:S04]  /*5da0*/  LDS R180, [R2+0x8c4] ;  /* 0x0008c40002b47984 */ /* 0x000ee80000000800 */
[----:B------:R-:W4:Y:S04]  /*5db0*/  LDS R190, [R2+0xa50] ;  /* 0x000a500002be7984 */ /* 0x000f280000000800 */
[----:B------:R-:W4:Y:S04]  /*5dc0*/  LDS R245, [R2+0xad4] ;  /* 0x000ad40002f57984 */ /* 0x000f280000000800 */
[----:B------:R-:W4:Y:S04]  /*5dd0*/  LDS R243, [R2+0xc60] ;  /* 0x000c600002f37984 */ /* 0x000f280000000800 */
[----:B------:R-:W4:Y:S04]  /*5de0*/  LDS R242, [R2+0xce4] ;  /* 0x000ce40002f27984 */ /* 0x000f280000000800 */
[----:B------:R-:W4:Y:S04]  /*5df0*/  LDS R244, [R2+0xe70] ;  /* 0x000e700002f47984 */ /* 0x000f280000000800 */
[----:B------:R-:W4:Y:S04]  /*5e00*/  LDS R26, [R2+0xef4] ;  /* 0x000ef400021a7984 */ /* 0x000f280000000800 */
[----:B------:R-:W-:Y:S06]  /*5e10*/  BAR.SYNC 0x0 ;  /* 0x0000000000007b1d */ /* 0x000fec0000000000 */
[----:B-1----:R-:W-:Y:S04]  /*5e20*/  STS [R12+0xa000], R239 ;  /* 0x00a000ef0c007388 */ /* 0x002fe80000000800 */
[----:B--2---:R-:W-:Y:S04]  /*5e30*/  STS [R13], R238 ;  /* 0x000000ee0d007388 */ /* 0x004fe80000000800 */
        /* <DEDUP_REMOVED lines=19> */
[----:B------:R1:W-:Y:S04]  /*5f70*/  STS [R47], R184 ;  /* 0x000000b82f007388 */ /* 0x0003e80000000800 */
[----:B------:R-:W-:Y:S04]  /*5f80*/  STS [R40], R183 ;  /* 0x000000b728007388 */ /* 0x000fe80000000800 */
[----:B------:R-:W-:Y:S01]  /*5f90*/  STS [R41], R182 ;  /* 0x000000b629007388 */ /* 0x000fe20000000800 */
[C---:B------:R-:W-:Y:S03]  /*5fa0*/  HMMA.16816.F32 R192, R212.reuse, R226, RZ ;  /* 0x000000e2d4c0723c */ /* 0x040fe600000018ff */
[----:B------:R-:W-:Y:S04]  /*5fb0*/  STS [R42+0xa000], R181 ;  /* 0x00a000b52a007388 */ /* 0x000fe80000000800 */
[----:B------:R2:W-:Y:S01]  /*5fc0*/  STS [R43], R180 ;  /* 0x000000b42b007388 */ /* 0x0005e20000000800 */
[C---:B-1----:R-:W-:Y:S03]  /*5fd0*/  HMMA.16816.F32 R184, R212.reuse, R218, RZ ;  /* 0x000000dad4b8723c */ /* 0x042fe600000018ff */
[----:B----4-:R1:W-:Y:S05]  /*5fe0*/  STS [R36], R190 ;  /* 0x000000be24007388 */ /* 0x0103ea0000000800 */
[C---:B------:R-:W-:Y:S08]  /*5ff0*/  HMMA.16816.F32 R196, R212.reuse, R232, RZ ;  /* 0x000000e8d4c4723c */ /* 0x040ff000000018ff */
[C---:B--2---:R-:W5:Y:S08]  /*6000*/  HMMA.16816.F32 R180, R212.reuse, R216, RZ ;  /* 0x000000d8d4b4723c */ /* 0x044f7000000018ff */
[C---:B-1----:R-:W5:Y:S08]  /*6010*/  HMMA.16816.F32 R188, R212.reuse, R224, RZ ;  /* 0x000000e0d4bc723c */ /* 0x042f7000000018ff */
[C---:B------:R-:W5:Y:S08]  /*6020*/  HMMA.16816.F32 R200, R212.reuse, R234, RZ ;  /* 0x000000ead4c8723c */ /* 0x040f7000000018ff */
[C---:B------:R-:W5:Y:S08]  /*6030*/  HMMA.16816.F32 R204, R212.reuse, R132, RZ ;  /* 0x00000084d4cc723c */ /* 0x040f7000000018ff */
[----:B------:R-:W5:Y:S08]  /*6040*/  HMMA.16816.F32 R212, R212, R134, RZ ;  /* 0x00000086d4d4723c */ /* 0x000f7000000018ff */
[C---:B-----5:R-:W-:Y:S08]  /*6050*/  HMMA.16816.F32 R180, R208.reuse, R220, R180 ;  /* 0x000000dcd0b4723c */ /* 0x060ff000000018b4 */
[C---:B------:R-:W-:Y:S08]  /*6060*/  HMMA.16816.F32 R184, R208.reuse, R222, R184 ;  /* 0x000000ded0b8723c */ /* 0x040ff000000018b8 */
[C---:B------:R-:W-:Y:S08]  /*6070*/  HMMA.16816.F32 R188, R208.reuse, R228, R188 ;  /* 0x000000e4d0bc723c */ /* 0x040ff000000018bc */
[C---:B------:R-:W-:Y:S08]  /*6080*/  HMMA.16816.F32 R192, R208.reuse, R230, R192 ;  /* 0x000000e6d0c0723c */ /* 0x040ff000000018c0 */
[C---:B------:R-:W-:Y:S08]  /*6090*/  HMMA.16816.F32 R196, R208.reuse, R120, R196 ;  /* 0x00000078d0c4723c */ /* 0x040ff000000018c4 */
[C---:B------:R-:W-:Y:S08]  /*60a0*/  HMMA.16816.F32 R200, R208.reuse, R122, R200 ;  /* 0x0000007ad0c8723c */ /* 0x040ff000000018c8 */
[C---:B------:R-:W-:Y:S08]  /*60b0*/  HMMA.16816.F32 R204, R208.reuse, R136, R204 ;  /* 0x00000088d0cc723c */ /* 0x040ff000000018cc */
[----:B------:R-:W-:Y:S08]  /*60c0*/  HMMA.16816.F32 R208, R208, R138, R212 ;  /* 0x0000008ad0d0723c */ /* 0x000ff000000018d4 */
[C---:B------:R-:W5:Y:S08]  /*60d0*/  HMMA.16816.F32 R212, R88.reuse, R216, RZ ;  /* 0x000000d858d4723c */ /* 0x040f7000000018ff */
[----:B------:R-:W5:-:S15]  /*60e0*/  HMMA.16816.F32 R216, R88, R218, RZ ;  /* 0x000000da58d8723c */ /* 0x000f5e00000018ff */
[----:B------:R-:W-:-:S01]  /*60f0*/  NOP ;  /* 0x0000000000007918 */ /* 0x000fc20000000000 */
[C---:B-----5:R-:W-:Y:S08]  /*6100*/  HMMA.16816.F32 R212, R92.reuse, R220, R212 ;  /* 0x000000dc5cd4723c */ /* 0x060ff000000018d4 */
[----:B------:R-:W-:Y:S08]  /*6110*/  HMMA.16816.F32 R216, R92, R222, R216 ;  /* 0x000000de5cd8723c */ /* 0x000ff000000018d8 */
[C---:B------:R-:W5:Y:S08]  /*6120*/  HMMA.16816.F32 R220, R88.reuse, R224, RZ ;  /* 0x000000e058dc723c */ /* 0x040f7000000018ff */
[----:B------:R-:W5:-:S15]  /*6130*/  HMMA.16816.F32 R224, R88, R226, RZ ;  /* 0x000000e258e0723c */ /* 0x000f5e00000018ff */
[----:B------:R-:W-:-:S01]  /*6140*/  NOP ;  /* 0x0000000000007918 */ /* 0x000fc20000000000 */
[C---:B-----5:R-:W-:Y:S08]  /*6150*/  HMMA.16816.F32 R220, R92.reuse, R228, R220 ;  /* 0x000000e45cdc723c */ /* 0x060ff000000018dc */
[----:B------:R-:W-:Y:S08]  /*6160*/  HMMA.16816.F32 R224, R92, R230, R224 ;  /* 0x000000e65ce0723c */ /* 0x000ff000000018e0 */
[C---:B------:R-:W-:Y:S08]  /*6170*/  HMMA.16816.F32 R228, R88.reuse, R232, RZ ;  /* 0x000000e858e4723c */ /* 0x040ff000000018ff */
[----:B------:R-:W5:-:S15]  /*6180*/  HMMA.16816.F32 R232, R88, R234, RZ ;  /* 0x000000ea58e8723c */ /* 0x000f5e00000018ff */
[----:B------:R-:W-:-:S09]  /*6190*/  NOP ;  /* 0x0000000000007918 */ /* 0x000fd20000000000 */
[C---:B-----5:R5:W5:Y:S02]  /*61a0*/  HMMA.16816.F32 R232, R92.reuse, R122, R232 ;  /* 0x0000007a5ce8723c */ /* 0x060b6400000018e8 */
[----:B-----5:R-:W2:Y:S06]  /*61b0*/  LDL R122, [R1+0xe8] ;  /* 0x0000e800017a7983 */ /* 0x020eac0000100800 */
[----:B------:R-:W5:Y:S08]  /*61c0*/  HMMA.16816.F32 R228, R92, R120, R228 ;  /* 0x000000785ce4723c */ /* 0x000f7000000018e4 */
[-C--:B------:R-:W-:Y:S08]  /*61d0*/  HMMA.16816.F32 R200, R80, R126.reuse, R200 ;  /* 0x0000007e50c8723c */ /* 0x080ff000000018c8 */
[----:B------:R5:W-:Y:S02]  /*61e0*/  HMMA.16816.F32 R232, R96, R126, R232 ;  /* 0x0000007e60e8723c */ /* 0x000be400000018e8 */
[----:B-----5:R-:W3:Y:S06]  /*61f0*/  LDL R126, [R1+0xf4] ;  /* 0x0000f400017e7983 */ /* 0x020eec0000100800 */
[-C--:B------:R-:W-:Y:S08]  /*6200*/  HMMA.16816.F32 R196, R80, R124.reuse, R196 ;  /* 0x0000007c50c4723c */ /* 0x080ff000000018c4 */
[----:B------:R5:W-:Y:S02]  /*6210*/  HMMA.16816.F32 R228, R96, R124, R228 ;  /* 0x0000007c60e4723c */ /* 0x000be400000018e4 */
[----:B-----5:R-:W4:Y:S04]  /*6220*/  LDL R125, [R1+0xf0] ;  /* 0x0000f000017d7983 */ /* 0x020f280000100800 */
[----:B------:R-:W2:Y:S04]  /*6230*/  LDL R124, [R1+0xec] ;  /* 0x0000ec00017c7983 */ /* 0x000ea80000100800 */
[----:B------:R-:W-:Y:S04]  /*6240*/  STS [R37], R245 ;  /* 0x000000f525007388 */ /* 0x000fe80000000800 */
[----:B------:R-:W-:Y:S04]  /*6250*/  STS [R38+0xa000], R243 ;  /* 0x00a000f326007388 */ /* 0x000fe80000000800 */
[----:B------:R-:W-:Y:S04]  /*6260*/  STS [R39], R242 ;  /* 0x000000f227007388 */ /* 0x000fe80000000800 */
[----:B------:R-:W-:Y:S04]  /*6270*/  STS [R32], R244 ;  /* 0x000000f420007388 */ /* 0x000fe80000000800 */
[----:B------:R1:W-:Y:S04]  /*6280*/  STS [R33], R26 ;  /* 0x0000001a21007388 */ /* 0x0003e80000000800 */
[----:B-1----:R-:W2:Y:S01]  /*6290*/  LDL R26, [R1+0xe4] ;  /* 0x0000e400011a7983 */ /* 0x002ea20000100800 */
[C---:B------:R-:W5:Y:S08]  /*62a0*/  HMMA.16816.F32 R236, R88.reuse, R132, RZ ;  /* 0x0000008458ec723c */ /* 0x040f7000000018ff */
[----:B------:R-:W5:Y:S08]  /*62b0*/  HMMA.16816.F32 R88, R88, R134, RZ ;  /* 0x000000865858723c */ /* 0x000f7000000018ff */
[C---:B------:R-:W5:Y:S08]  /*62c0*/  HMMA.16816.F32 R180, R80.reuse, R104, R180 ;  /* 0x0000006850b4723c */ /* 0x040f7000000018b4 */
[----:B------:R-:W5:Y:S08]  /*62d0*/  HMMA.16816.F32 R184, R80, R106, R184 ;  /* 0x0000006a50b8723c */ /* 0x000f7000000018b8 */
[C---:B------:R-:W5:Y:S08]  /*62e0*/  HMMA.16816.F32 R212, R96.reuse, R104, R212 ;  /* 0x0000006860d4723c */ /* 0x040f7000000018d4 */
[----:B------:R5:W5:Y:S01]  /*62f0*/  HMMA.16816.F32 R216, R96, R106, R216 ;  /* 0x0000006a60d8723c */ /* 0x000b6200000018d8 */
[----:B------:R-:W-:Y:S06]  /*6300*/  BAR.SYNC 0x0 ;  /* 0x0000000000007b1d */ /* 0x000fec0000000000 */
[----:B-----5:R-:W-:Y:S01]  /*6310*/  LDSM.16.MT88.4 R104, [R25+0x800] ;  /* 0x000800001968783b */ /* 0x020fe20000004200 */
[C---:B------:R-:W-:Y:S08]  /*6320*/  HMMA.16816.F32 R188, R80.reuse, R112, R188 ;  /* 0x0000007050bc723c */ /* 0x040ff000000018bc */
[C---:B------:R-:W-:Y:S08]  /*6330*/  HMMA.16816.F32 R192, R80.reuse, R114, R192 ;  /* 0x0000007250c0723c */ /* 0x040ff000000018c0 */
[C---:B------:R-:W-:Y:S08]  /*6340*/  HMMA.16816.F32 R204, R80.reuse, R140, R204 ;  /* 0x0000008c50cc723c */ /* 0x040ff000000018cc */
[----:B------:R5:W-:Y:S02]  /*6350*/  HMMA.16816.F32 R208, R80, R142, R208 ;  /* 0x0000008e50d0723c */ /* 0x000be400000018d0 */
[----:B-----5:R-:W1:Y:S06]  /*6360*/  LDSM.16.MT88.4 R80, [R25] ;  /* 0x000000001950783b */ /* 0x020e6c0000004200 */
[C---:B------:R-:W5:Y:S08]  /*6370*/  HMMA.16816.F32 R236, R92.reuse, R136, R236 ;  /* 0x000000885cec723c */ /* 0x040f7000000018ec */
[----:B------:R5:W5:Y:S02]  /*6380*/  HMMA.16816.F32 R88, R92, R138, R88 ;  /* 0x0000008a5c58723c */ /* 0x000b640000001858 */
[----:B-----5:R-:W-:Y:S06]  /*6390*/  LDSM.16.MT88.4 R92, [R30] ;  /* 0x000000001e5c783b */ /* 0x020fec0000004200 */
[C---:B------:R-:W-:Y:S08]  /*63a0*/  HMMA.16816.F32 R220, R96.reuse, R112, R220 ;  /* 0x0000007060dc723c */ /* 0x040ff000000018dc */
[----:B------:R5:W-:Y:S08]  /*63b0*/  HMMA.16816.F32 R224, R96, R114, R224 ;  /* 0x0000007260e0723c */ /* 0x000bf000000018e0 */
[C---:B------:R-:W-:Y:S01]  /*63c0*/  HMMA.16816.F32 R196, R84.reuse, R128, R196 ;  /* 0x0000008054c4723c */ /* 0x040fe200000018c4 */
[----:B-----5:R-:W-:Y:S07]  /*63d0*/  LDSM.16.MT88.4 R112, [R27+0x800] ;  /* 0x000800001b70783b */ /* 0x020fee0000004200 */
[----:B------:R-:W-:Y:S08]  /*63e0*/  HMMA.16816.F32 R200, R84, R130, R200 ;  /* 0x0000008254c8723c */ /* 0x000ff000000018c8 */
[C---:B------:R-:W-:Y:S08]  /*63f0*/  HMMA.16816.F32 R228, R100.reuse, R128, R228 ;  /* 0x0000008064e4723c */ /* 0x040ff000000018e4 */
[----:B------:R-:W-:Y:S01]  /*6400*/  HMMA.16816.F32 R232, R100, R130, R232 ;  /* 0x0000008264e8723c */ /* 0x000fe200000018e8 */
[----:B------:R-:W1:Y:S04]  /*6410*/  S2R R242, SR_TID.X ;  /* 0x0000000000f27919 */ /* 0x000e680000002100 */
[----:B------:R-:W2:Y:S03]  /*6420*/  LDL R139, [R1+0x188] ;  /* 0x00018800018b7983 */ /* 0x000ea60000100800 */
[C---:B------:R-:W5:Y:S01]  /*6430*/  HMMA.16816.F32 R180, R84.reuse, R108, R180 ;  /* 0x0000006c54b4723c */ /* 0x040f6200000018b4 */
[----:B------:R-:W2:Y:S04]  /*6440*/  LDL R138, [R1+0x184] ;  /* 0x00018400018a7983 */ /* 0x000ea80000100800 */
[----:B------:R-:W2:Y:S03]  /*6450*/  LDL.LU R244, [R1+0xc0] ;  /* 0x0000c00001f47983 */ /* 0x000ea60000300800 */
[----:B------:R-:W5:Y:S08]  /*6460*/  HMMA.16816.F32 R184, R84, R110, R184 ;  /* 0x0000006e54b8723c */ /* 0x000f7000000018b8 */
[C---:B------:R-:W5:Y:S08]  /*6470*/  HMMA.16816.F32 R212, R100.reuse, R108, R212 ;  /* 0x0000006c64d4723c */ /* 0x040f7000000018d4 */
[----:B------:R5:W5:Y:S02]  /*6480*/  HMMA.16816.F32 R216, R100, R110, R216 ;  /* 0x0000006e64d8723c */ /* 0x000b6400000018d8 */
[----:B-----5:R-:W-:Y:S06]  /*6490*/  LDSM.16.MT88.4 R108, [R252+0x800] ;  /* 0x00080000fc6c783b */ /* 0x020fec0000004200 */
[C---:B------:R-:W5:Y:S08]  /*64a0*/  HMMA.16816.F32 R236, R96.reuse, R140, R236 ;  /* 0x0000008c60ec723c */ /* 0x040f7000000018ec */
[----:B------:R5:W5:Y:S02]  /*64b0*/  HMMA.16816.F32 R88, R96, R142, R88 ;  /* 0x0000008e6058723c */ /* 0x000b640000001858 */
[----:B-----5:R-:W3:Y:S06]  /*64c0*/  LDSM.16.MT88.4 R96, [R27] ;  /* 0x000000001b60783b */ /* 0x020eec0000004200 */
[C---:B------:R-:W-:Y:S08]  /*64d0*/  HMMA.16816.F32 R188, R84.reuse, R116, R188 ;  /* 0x0000007454bc723c */ /* 0x040ff000000018bc */
[C---:B------:R-:W-:Y:S08]  /*64e0*/  HMMA.16816.F32 R192, R84.reuse, R118, R192 ;  /* 0x0000007654c0723c */ /* 0x040ff000000018c0 */
[C---:B------:R-:W-:Y:S08]  /*64f0*/  HMMA.16816.F32 R204, R84.reuse, R144, R204 ;  /* 0x0000009054cc723c */ /* 0x040ff000000018cc */
[----:B------:R5:W-:Y:S02]  /*6500*/  HMMA.16816.F32 R208, R84, R146, R208 ;  /* 0x0000009254d0723c */ /* 0x000be400000018d0 */
[----:B-----5:R-:W3:Y:S06]  /*6510*/  LDSM.16.MT88.4 R84, [R252] ;  /* 0x00000000fc54783b */ /* 0x020eec0000004200 */
[C---:B-1----:R-:W5:Y:S08]  /*6520*/  HMMA.16816.F32 R180, R148.reuse, R80, R180 ;  /* 0x0000005094b4723c */ /* 0x042f7000000018b4 */
[----:B------:R-:W5:Y:S08]  /*6530*/  HMMA.16816.F32 R184, R148, R82, R184 ;  /* 0x0000005294b8723c */ /* 0x000f7000000018b8 */
[C---:B------:R-:W5:Y:S08]  /*6540*/  HMMA.16816.F32 R212, R164.reuse, R80, R212 ;  /* 0x00000050a4d4723c */ /* 0x040f7000000018d4 */
[----:B------:R5:W5:Y:S02]  /*6550*/  HMMA.16816.F32 R216, R164, R82, R216 ;  /* 0x00000052a4d8723c */ /* 0x000b6400000018d8 */
[----:B-----5:R-:W1:Y:S06]  /*6560*/  LDSM.16.MT88.4 R80, [R25+0x1000] ;  /* 0x001000001950783b */ /* 0x020e6c0000004200 */
[C---:B------:R-:W5:Y:S08]  /*6570*/  HMMA.16816.F32 R220, R100.reuse, R116, R220 ;  /* 0x0000007464dc723c */ /* 0x040f7000000018dc */
[C---:B------:R5:W-:Y:S02]  /*6580*/  HMMA.16816.F32 R224, R100.reuse, R118, R224 ;  /* 0x0000007664e0723c */ /* 0x040be400000018e0 */
[----:B-----5:R-:W-:Y:S06]  /*6590*/  LDSM.16.MT88.4 R116, [R25+0x1800] ;  /* 0x001800001974783b */ /* 0x020fec0000004200 */
[C---:B------:R-:W5:Y:S08]  /*65a0*/  HMMA.16816.F32 R236, R100.reuse, R144, R236 ;  /* 0x0000009064ec723c */ /* 0x040f7000000018ec */
[----:B------:R5:W5:Y:S02]  /*65b0*/  HMMA.16816.F32 R100, R100, R146, R88 ;  /* 0x000000926464723c */ /* 0x000b640000001858 */
[----:B-----5:R-:W1:Y:S06]  /*65c0*/  LDSM.16.MT88.4 R88, [R30+0x800] ;  /* 0x000800001e58783b */ /* 0x020e6c0000004200 */
[C---:B------:R-:W5:Y:S08]  /*65d0*/  HMMA.16816.F32 R180, R152.reuse, R104, R180 ;  /* 0x0000006898b4723c */ /* 0x040f7000000018b4 */
[----:B------:R-:W5:Y:S08]  /*65e0*/  HMMA.16816.F32 R184, R152, R106, R184 ;  /* 0x0000006a98b8723c */ /* 0x000f7000000018b8 */
[C---:B------:R-:W5:Y:S08]  /*65f0*/  HMMA.16816.F32 R212, R168.reuse, R104, R212 ;  /* 0x00000068a8d4723c */ /* 0x040f7000000018d4 */
[----:B------:R5:W5:Y:S02]  /*6600*/  HMMA.16816.F32 R216, R168, R106, R216 ;  /* 0x0000006aa8d8723c */ /* 0x000b6400000018d8 */
[----:B-----5:R-:W-:Y:S06]  /*6610*/  LDSM.16.MT88.4 R104, [R30+0x1800] ;  /* 0x001800001e68783b */ /* 0x020fec0000004200 */
[-C--:B---3--:R-:W5:Y:S08]  /*6620*/  HMMA.16816.F32 R196, R148, R96.reuse, R196 ;  /* 0x0000006094c4723c */ /* 0x088f7000000018c4 */
[----:B------:R-:W5:Y:S08]  /*6630*/  HMMA.16816.F32 R228, R164, R96, R228 ;  /* 0x00000060a4e4723c */ /* 0x000f7000000018e4 */
[-C--:B------:R-:W5:Y:S08]  /*6640*/  HMMA.16816.F32 R188, R148, R92.reuse, R188 ;  /* 0x0000005c94bc723c */ /* 0x080f7000000018bc */
[----:B------:R-:W5:Y:S08]  /*6650*/  HMMA.16816.F32 R220, R164, R92, R220 ;  /* 0x0000005ca4dc723c */ /* 0x000f7000000018dc */
[C---:B------:R-:W-:Y:S08]  /*6660*/  HMMA.16816.F32 R204, R148.reuse, R84, R204 ;  /* 0x0000005494cc723c */ /* 0x040ff000000018cc */
[----:B------:R-:W-:Y:S08]  /*6670*/  HMMA.16816.F32 R208, R148, R86, R208 ;  /* 0x0000005694d0723c */ /* 0x000ff000000018d0 */
[C---:B------:R-:W-:Y:S08]  /*6680*/  HMMA.16816.F32 R236, R164.reuse, R84, R236 ;  /* 0x00000054a4ec723c */ /* 0x040ff000000018ec */
[----:B------:R5:W-:Y:S02]  /*6690*/  HMMA.16816.F32 R100, R164, R86, R100 ;  /* 0x00000056a464723c */ /* 0x000be40000001864 */
[----:B-----5:R-:W3:Y:S06]  /*66a0*/  LDSM.16.MT88.4 R84, [R27+0x1000] ;  /* 0x001000001b54783b */ /* 0x020eec0000004200 */
[-C--:B------:R-:W5:Y:S08]  /*66b0*/  HMMA.16816.F32 R192, R148, R94.reuse, R192 ;  /* 0x0000005e94c0723c */ /* 0x080f7000000018c0 */
[----:B------:R5:W5:Y:S02]  /*66c0*/  HMMA.16816.F32 R224, R164, R94, R224 ;  /* 0x0000005ea4e0723c */ /* 0x000b6400000018e0 */
[----:B-----5:R-:W2:Y:S06]  /*66d0*/  LDSM.16.MT88.4 R92, [R30+0x1000] ;  /* 0x001000001e5c783b */ /* 0x020eac0000004200 */
[-C--:B------:R-:W5:Y:S08]  /*66e0*/  HMMA.16816.F32 R200, R148, R98.reuse, R200 ;  /* 0x0000006294c8723c */ /* 0x080f7000000018c8 */
[----:B------:R5:W5:Y:S02]  /*66f0*/  HMMA.16816.F32 R232, R164, R98, R232 ;  /* 0x00000062a4e8723c */ /* 0x000b6400000018e8 */
[----:B-----5:R-:W-:Y:S06]  /*6700*/  LDSM.16.MT88.4 R96, [R252+0x1000] ;  /* 0x00100000fc60783b */ /* 0x020fec0000004200 */
[C---:B-1----:R-:W-:Y:S08]  /*6710*/  HMMA.16816.F32 R180, R156.reuse, R80, R180 ;  /* 0x000000509cb4723c */ /* 0x042ff000000018b4 */
[----:B------:R-:W-:Y:S08]  /*6720*/  HMMA.16816.F32 R184, R156, R82, R184 ;  /* 0x000000529cb8723c */ /* 0x000ff000000018b8 */
[C---:B------:R5:W-:Y:S07]  /*6730*/  HMMA.16816.F32 R212, R172.reuse, R80, R212 ;  /* 0x00000050acd4723c */ /* 0x040bee00000018d4 */
[----:B-----5:R-:W-:Y:S01]  /*6740*/  SHF.R.U32.HI R80, RZ, 0x2, R242 ;  /* 0x00000002ff507819 */ /* 0x020fe200000116f2 */
[----:B------:R5:W-:Y:S03]  /*6750*/  HMMA.16816.F32 R216, R172, R82, R216 ;  /* 0x00000052acd8723c */ /* 0x000be600000018d8 */
[----:B------:R-:W-:-:S04]  /*6760*/  SGXT.U32 R80, R80, 0x3 ;  /* 0x000000035050781a */ /* 0x000fc80000000000 */
[----:B-----5:R-:W-:-:S04]  /*6770*/  LOP3.LUT R83, R242, 0x20, RZ, 0xc0, !PT ;  /* 0x00000020f2537812 */ /* 0x020fc800078ec0ff */
[----:B------:R-:W-:Y:S01]  /*6780*/  SHF.R.U32.HI R83, RZ, 0x1, R83 ;  /* 0x00000001ff537819 */ /* 0x000fe20000011653 */
[----:B------:R-:W5:Y:S01]  /*6790*/  HMMA.16816.F32 R196, R152, R112, R196 ;  /* 0x0000007098c4723c */ /* 0x000f6200000018c4 */
[----:B------:R-:W-:Y:S02]  /*67a0*/  IMAD.SHL.U32 R81, R242, 0x2, RZ ;  /* 0x00000002f2517824 */ /* 0x000fe400078e00ff */
[----:B------:R-:W-:-:S05]  /*67b0*/  LOP3.LUT R83, R80, R83, RZ, 0xfc, !PT ;  /* 0x0000005350537212 */ /* 0x000fca00078efcff */
[----:B------:R-:W5:Y:S01]  /*67c0*/  HMMA.16816.F32 R228, R168, R112, R228 ;  /* 0x00000070a8e4723c */ /* 0x000f6200000018e4 */
[----:B------:R-:W-:Y:S01]  /*67d0*/  IMAD.SHL.U32 R83, R83, 0x40, RZ ;  /* 0x0000004053537824 */ /* 0x000fe200078e00ff */
[----:B------:R-:W-:-:S06]  /*67e0*/  LOP3.LUT R80, R81, 0x6, RZ, 0xc0, !PT ;  /* 0x0000000651507812 */ /* 0x000fcc00078ec0ff */
[----:B------:R-:W5:Y:S01]  /*67f0*/  HMMA.16816.F32 R188, R152, R88, R188 ;  /* 0x0000005898bc723c */ /* 0x000f6200000018bc */
[----:B------:R-:W-:-:S07]  /*6800*/  LOP3.LUT R81, R83, R80, RZ, 0xfc, !PT ;  /* 0x0000005053517212 */ /* 0x000fce00078efcff */
[----:B------:R-:W5:Y:S01]  /*6810*/  HMMA.16816.F32 R220, R168, R88, R220 ;  /* 0x00000058a8dc723c */ /* 0x000f6200000018dc */
[----:B------:R-:W-:-:S05]  /*6820*/  LEA R81, R81, 0x6000, 0x1 ;  /* 0x0000600051517811 */ /* 0x000fca00078e08ff */
[----:B------:R-:W-:Y:S02]  /*6830*/  LDS R82, [R81] ;  /* 0x0000000051527984 */ /* 0x000fe40000000800 */
[-C--:B------:R-:W-:Y:S08]  /*6840*/  HMMA.16816.F32 R192, R152, R90.reuse, R192 ;  /* 0x0000005a98c0723c */ /* 0x080ff000000018c0 */
[----:B------:R5:W-:Y:S02]  /*6850*/  HMMA.16816.F32 R224, R168, R90, R224 ;  /* 0x0000005aa8e0723c */ /* 0x000be400000018e0 */
[----:B-----5:R-:W1:Y:S06]  /*6860*/  LDSM.16.MT88.4 R88, [R27+0x1800] ;  /* 0x001800001b58783b */ /* 0x020e6c0000004200 */
[-C--:B------:R-:W5:Y:S08]  /*6870*/  HMMA.16816.F32 R200, R152, R114.reuse, R200 ;  /* 0x0000007298c8723c */ /* 0x080f7000000018c8 */
[----:B------:R5:W5:Y:S02]  /*6880*/  HMMA.16816.F32 R232, R168, R114, R232 ;  /* 0x00000072a8e8723c */ /* 0x000b6400000018e8 */
[----:B-----5:R-:W-:Y:S06]  /*6890*/  LDSM.16.MT88.4 R112, [R252+0x1800] ;  /* 0x00180000fc70783b */ /* 0x020fec0000004200 */
[-C--:B---3--:R-:W5:Y:S08]  /*68a0*/  HMMA.16816.F32 R196, R156, R84.reuse, R196 ;  /* 0x000000549cc4723c */ /* 0x088f7000000018c4 */
[----:B------:R5:W5:Y:S02]  /*68b0*/  HMMA.16816.F32 R228, R172, R84, R228 ;  /* 0x00000054ace4723c */ /* 0x000b6400000018e4 */
[----:B-----5:R-:W3:Y:S04]  /*68c0*/  LDS R85, [R81+0x10] ;  /* 0x0000100051557984 */ /* 0x020ee80000000800 */
[----:B------:R-:W1:Y:S02]  /*68d0*/  LDS R84, [R81+0x400] ;  /* 0x0004000051547984 */ /* 0x000e640000000800 */
[-C--:B--2---:R-:W-:Y:S08]  /*68e0*/  HMMA.16816.F32 R188, R156, R92.reuse, R188 ;  /* 0x0000005c9cbc723c */ /* 0x084ff000000018bc */
[----:B------:R5:W-:Y:S07]  /*68f0*/  HMMA.16816.F32 R220, R172, R92, R220 ;  /* 0x0000005cacdc723c */ /* 0x000bee00000018dc */
[----:B-----5:R-:W-:Y:S01]  /*6900*/  LOP3.LUT R92, R83, 0x8, R80, 0xfe, !PT ;  /* 0x00000008535c7812 */ /* 0x020fe200078efe50 */
[----:B------:R-:W5:Y:S03]  /*6910*/  HMMA.16816.F32 R200, R156, R86, R200 ;  /* 0x000000569cc8723c */ /* 0x000f6600000018c8 */
[----:B------:R-:W-:-:S05]  /*6920*/  LEA R92, R92, 0x6000, 0x1 ;  /* 0x000060005c5c7811 */ /* 0x000fca00078e08ff */
[----:B------:R5:W5:Y:S02]  /*6930*/  HMMA.16816.F32 R232, R172, R86, R232 ;  /* 0x00000056ace8723c */ /* 0x000b6400000018e8 */
[----:B-----5:R-:W2:Y:S01]  /*6940*/  LDS R86, [R92+0x400] ;  /* 0x000400005c567984 */ /* 0x020ea20000000800 */
[----:B------:R-:W-:-:S03]  /*6950*/  LOP3.LUT R83, R83, 0x10, R80, 0xfe, !PT ;  /* 0x0000001053537812 */ /* 0x000fc600078efe50 */
[----:B------:R-:W2:Y:S02]  /*6960*/  LDS R80, [R81+0x20] ;  /* 0x0000200051507984 */ /* 0x000ea40000000800 */
[C---:B------:R-:W5:Y:S08]  /*6970*/  HMMA.16816.F32 R180, R160.reuse, R116, R180 ;  /* 0x00000074a0b4723c */ /* 0x040f7000000018b4 */
[----:B------:R-:W5:Y:S08]  /*6980*/  HMMA.16816.F32 R184, R160, R118, R184 ;  /* 0x00000076a0b8723c */ /* 0x000f7000000018b8 */
[----:B------:R-:W5:Y:S08]  /*6990*/  HMMA.16816.F32 R192, R156, R94, R192 ;  /* 0x0000005e9cc0723c */ /* 0x000f7000000018c0 */
[-C--:B-1----:R-:W-:Y:S08]  /*69a0*/  HMMA.16816.F32 R196, R160, R88.reuse, R196 ;  /* 0x00000058a0c4723c */ /* 0x082ff000000018c4 */
[----:B------:R5:W-:Y:S02]  /*69b0*/  HMMA.16816.F32 R228, R176, R88, R228 ;  /* 0x00000058b0e4723c */ /* 0x000be400000018e4 */
[----:B-----5:R-:W-:Y:S05]  /*69c0*/  LDS R89, [R126+0x400] ;  /* 0x000400007e597984 */ /* 0x020fea0000000800 */
[----:B------:R-:W-:Y:S01]  /*69d0*/  LEA R88, R83, 0x6000, 0x1 ;  /* 0x0000600053587811 */ /* 0x000fe200078e08ff */
[----:B------:R-:W5:Y:S01]  /*69e0*/  HMMA.16816.F32 R204, R152, R108, R204 ;  /* 0x0000006c98cc723c */ /* 0x000f6200000018cc */
[----:B------:R-:W1:Y:S04]  /*69f0*/  LDS R83, [R81+0x30] ;  /* 0x0000300051537984 */ /* 0x000e680000000800 */
[----:B------:R-:W1:Y:S03]  /*6a00*/  LDS R87, [R88+0x400] ;  /* 0x0004000058577984 */ /* 0x000e660000000800 */
[-C--:B------:R-:W-:Y:S08]  /*6a10*/  HMMA.16816.F32 R200, R160, R90.reuse, R200 ;  /* 0x0000005aa0c8723c */ /* 0x080ff000000018c8 */
[----:B------:R5:W-:Y:S02]  /*6a20*/  HMMA.16816.F32 R232, R176, R90, R232 ;  /* 0x0000005ab0e8723c */ /* 0x000be400000018e8 */
[----:B-----5:R-:W1:Y:S05]  /*6a30*/  LDS R90, [R81+0x40] ;  /* 0x00004000515a7984 */ /* 0x020e6a0000000800 */
[----:B------:R-:W-:-:S02]  /*6a40*/  HADD2.F32 R91, -RZ, R82.H0_H0 ;  /* 0x20000052ff5b7230 */ /* 0x000fc40000004100 */
[----:B------:R-:W-:Y:S01]  /*6a50*/  HADD2.F32 R82, -RZ, R82.H1_H1 ;  /* 0x30000052ff527230 */ /* 0x000fe20000004100 */
[C---:B------:R-:W-:Y:S01]  /*6a60*/  HMMA.16816.F32 R188, R160.reuse, R104, R188 ;  /* 0x00000068a0bc723c */ /* 0x040fe200000018bc */
[----:B---3--:R-:W-:Y:S01]  /*6a70*/  HADD2.F32 R93, -RZ, R85.H0_H0 ;  /* 0x20000055ff5d7230 */ /* 0x008fe20000004100 */
[----:B------:R-:W-:Y:S02]  /*6a80*/  FADD R91, -R180, R91 ;  /* 0x0000005bb45b7221 */ /* 0x000fe40000000100 */
[----:B------:R-:W-:Y:S02]  /*6a90*/  FADD R130, -R181, R82 ;  /* 0x00000052b5827221 */ /* 0x000fe40000000100 */
[----:B------:R-:W-:Y:S01]  /*6aa0*/  FADD R123, -R184, R93 ;  /* 0x0000005db87b7221 */ /* 0x000fe20000000100 */
[--C-:B------:R-:W-:Y:S01]  /*6ab0*/  HADD2.F32 R82, -RZ, R84.reuse.H0_H0 ;  /* 0x20000054ff527230 */ /* 0x100fe20000004100 */
[----:B------:R-:W-:Y:S01]  /*6ac0*/  LDS R93, [R81+0x50] ;  /* 0x00005000515d7984 */ /* 0x000fe20000000800 */
[----:B------:R-:W-:Y:S01]  /*6ad0*/  F2FP.PACK_AB R130, R130, R91 ;  /* 0x0000005b8282723e */ /* 0x000fe200000000ff */
[----:B------:R-:W-:Y:S02]  /*6ae0*/  HMMA.16816.F32 R192, R160, R106, R192 ;  /* 0x0000006aa0c0723c */ /* 0x000fe400000018c0 */
[----:B----4-:R-:W3:Y:S01]  /*6af0*/  LDS R91, [R125+0x400] ;  /* 0x000400007d5b7984 */ /* 0x010ee20000000800 */
[----:B------:R-:W-:-:S02]  /*6b00*/  HADD2.F32 R84, -RZ, R84.H1_H1 ;  /* 0x30000054ff547230 */ /* 0x000fc40000004100 */
[----:B------:R-:W-:-:S03]  /*6b10*/  HADD2.F32 R85, -RZ, R85.H1_H1 ;  /* 0x30000055ff557230 */ /* 0x000fc60000004100 */
[----:B------:R-:W5:Y:S01]  /*6b20*/  HMMA.16816.F32 R208, R152, R110, R208 ;  /* 0x0000006e98d0723c */ /* 0x000f6200000018d0 */
[----:B------:R-:W-:Y:S01]  /*6b30*/  FADD R82, -R182, R82 ;  /* 0x00000052b6527221 */ /* 0x000fe20000000100 */
[----:B------:R-:W-:Y:S01]  /*6b40*/  FADD R84, -R183, R84 ;  /* 0x00000054b7547221 */ /* 0x000fe20000000100 */
[----:B------:R-:W-:-:S05]  /*6b50*/  FADD R185, -R185, R85 ;  /* 0x00000055b9b97221 */ /* 0x000fca0000000100 */
[----:B------:R-:W5:Y:S01]  /*6b60*/  HMMA.16816.F32 R100, R168, R110, R100 ;  /* 0x0000006ea864723c */ /* 0x000f620000001864 */
[--C-:B--2---:R-:W-:Y:S02]  /*6b70*/  HADD2.F32 R85, -RZ, R86.reuse.H0_H0 ;  /* 0x20000056ff557230 */ /* 0x104fe40000004100 */
[----:B------:R-:W-:-:S05]  /*6b80*/  HADD2.F32 R86, -RZ, R86.H1_H1 ;  /* 0x30000056ff567230 */ /* 0x000fca0000004100 */
[----:B------:R-:W5:Y:S01]  /*6b90*/  HMMA.16816.F32 R236, R168, R108, R236 ;  /* 0x0000006ca8ec723c */ /* 0x000f6200000018ec */
[----:B------:R-:W-:-:S07]  /*6ba0*/  F2FP.PACK_AB R129, R84, R82 ;  /* 0x000000525481723e */ /* 0x000fce00000000ff */
[----:B------:R-:W5:Y:S08]  /*6bb0*/  HMMA.16816.F32 R204, R156, R96, R204 ;  /* 0x000000609ccc723c */ /* 0x000f7000000018cc */
[----:B------:R5:W-:Y:S01]  /*6bc0*/  HMMA.16816.F32 R224, R172, R94, R224 ;  /* 0x0000005eace0723c */ /* 0x000be200000018e0 */
[----:B------:R-:W-:Y:S01]  /*6bd0*/  FADD R85, -R186, R85 ;  /* 0x00000055ba557221 */ /* 0x000fe20000000100 */
[----:B-----5:R-:W2:Y:S04]  /*6be0*/  LDS R95, [R124+0x400] ;  /* 0x000400007c5f7984 */ /* 0x020ea80000000800 */
[----:B------:R-:W4:Y:S01]  /*6bf0*/  LDS R94, [R81+0x60] ;  /* 0x00006000515e7984 */ /* 0x000f220000000800 */
[----:B------:R-:W-:Y:S01]  /*6c00*/  HADD2.F32 R82, -RZ, R80.H0_H0 ;  /* 0x20000050ff527230 */ /* 0x000fe20000004100 */
[----:B------:R-:W-:Y:S01]  /*6c10*/  FADD R86, -R187, R86 ;  /* 0x00000056bb567221 */ /* 0x000fe20000000100 */
[-C--:B------:R-:W-:Y:S01]  /*6c20*/  HMMA.16816.F32 R208, R156, R98.reuse, R208 ;  /* 0x000000629cd0723c */ /* 0x080fe200000018d0 */
[----:B------:R-:W-:Y:S02]  /*6c30*/  LDS R108, [R124+0x1000] ;  /* 0x001000007c6c7984 */ /* 0x000fe40000000800 */
[----:B------:R-:W-:Y:S01]  /*6c40*/  FADD R188, -R188, R82 ;  /* 0x00000052bcbc7221 */ /* 0x000fe20000000100 */
[----:B------:R-:W-:Y:S01]  /*6c50*/  F2FP.PACK_AB R82, R86, R85 ;  /* 0x000000555652723e */ /* 0x000fe200000000ff */
[----:B-1----:R-:W-:Y:S01]  /*6c60*/  HADD2.F32 R85, -RZ, R83.H0_H0 ;  /* 0x20000053ff557230 */ /* 0x002fe20000004100 */
[----:B------:R-:W-:Y:S01]  /*6c70*/  LDS R109, [R124+0x1400] ;  /* 0x001400007c6d7984 */ /* 0x000fe20000000800 */
[----:B------:R-:W-:Y:S01]  /*6c80*/  HADD2.F32 R84, -RZ, R87.H0_H0 ;  /* 0x20000057ff547230 */ /* 0x000fe20000004100 */
[----:B------:R-:W-:Y:S02]  /*6c90*/  HMMA.16816.F32 R100, R172, R98, R100 ;  /* 0x00000062ac64723c */ /* 0x000fe40000001864 */
[----:B------:R-:W-:Y:S01]  /*6ca0*/  FADD R86, -R192, R85 ;  /* 0x00000055c0567221 */ /* 0x000fe20000000100 */
[----:B------:R-:W-:-:S02]  /*6cb0*/  HADD2.F32 R85, -RZ, R83.H1_H1 ;  /* 0x30000053ff557230 */ /* 0x000fc40000004100 */
[----:B------:R-:W-:-:S03]  /*6cc0*/  HADD2.F32 R87, -RZ, R87.H1_H1 ;  /* 0x30000057ff577230 */ /* 0x000fc60000004100 */
[----:B------:R5:W-:Y:S01]  /*6cd0*/  HMMA.16816.F32 R236, R172, R96, R236 ;  /* 0x00000060acec723c */ /* 0x000be200000018ec */
[--C-:B------:R-:W-:Y:S01]  /*6ce0*/  HADD2.F32 R83, -RZ, R89.reuse.H0_H0 ;  /* 0x20000059ff537230 */ /* 0x100fe20000004100 */
[----:B-----5:R-:W1:Y:S01]  /*6cf0*/  LDS R96, [R122+0x400] ;  /* 0x000400007a607984 */ /* 0x020e620000000800 */
[----:B------:R-:W-:Y:S02]  /*6d00*/  HADD2.F32 R98, -RZ, R89.H1_H1 ;  /* 0x30000059ff627230 */ /* 0x000fe40000004100 */
[----:B------:R-:W-:-:S03]  /*6d10*/  HADD2.F32 R89, -RZ, R90.H0_H0 ;  /* 0x2000005aff597230 */ /* 0x000fc60000004100 */
[----:B------:R-:W5:Y:S01]  /*6d20*/  HMMA.16816.F32 R204, R160, R112, R204 ;  /* 0x00000070a0cc723c */ /* 0x000f6200000018cc */
[----:B------:R-:W-:Y:S01]  /*6d30*/  HADD2.F32 R90, -RZ, R90.H1_H1 ;  /* 0x3000005aff5a7230 */ /* 0x000fe20000004100 */
[----:B------:R-:W-:Y:S01]  /*6d40*/  FADD R84, -R190, R84 ;  /* 0x00000054be547221 */ /* 0x000fe20000000100 */
[----:B------:R-:W-:Y:S01]  /*6d50*/  FADD R87, -R191, R87 ;  /* 0x00000057bf577221 */ /* 0x000fe20000000100 */
[----:B------:R-:W1:Y:S01]  /*6d60*/  LDS R97, [R81+0x70] ;  /* 0x0000700051617984 */ /* 0x000e620000000800 */
[----:B------:R-:W-:Y:S01]  /*6d70*/  FADD R83, -R194, R83 ;  /* 0x00000053c2537221 */ /* 0x000fe20000000100 */
[----:B------:R-:W-:Y:S01]  /*6d80*/  FADD R195, -R195, R98 ;  /* 0x00000062c3c37221 */ /* 0x000fe20000000100 */
[----:B------:R-:W-:Y:S01]  /*6d90*/  FADD R89, -R196, R89 ;  /* 0x00000059c4597221 */ /* 0x000fe20000000100 */
[----:B------:R-:W-:Y:S01]  /*6da0*/  FADD R90, -R197, R90 ;  /* 0x0000005ac55a7221 */ /* 0x000fe20000000100 */
[----:B------:R-:W-:Y:S01]  /*6db0*/  FADD R193, -R193, R85 ;  /* 0x00000055c1c17221 */ /* 0x000fe20000000100 */
[----:B------:R-:W-:Y:S01]  /*6dc0*/  F2FP.PACK_AB R85, R87, R84 ;  /* 0x000000545755723e */ /* 0x000fe200000000ff */
[----:B---3--:R-:W-:Y:S01]  /*6dd0*/  HADD2.F32 R87, -RZ, R91.H0_H0 ;  /* 0x2000005bff577230 */ /* 0x008fe20000004100 */
[----:B------:R-:W-:Y:S01]  /*6de0*/  F2FP.PACK_AB R84, R195, R83 ;  /* 0x00000053c354723e */ /* 0x000fe200000000ff */
[----:B------:R-:W3:Y:S01]  /*6df0*/  LDS R98, [R26+0x400] ;  /* 0x000400001a627984 */ /* 0x000ee20000000800 */
[----:B------:R-:W-:Y:S01]  /*6e00*/  F2FP.PACK_AB R83, R90, R89 ;  /* 0x000000595a53723e */ /* 0x000fe200000000ff */
[----:B------:R-:W-:-:S02]  /*6e10*/  HADD2.F32 R89, -RZ, R93.H0_H0 ;  /* 0x2000005dff597230 */ /* 0x000fc40000004100 */
[----:B------:R-:W-:Y:S01]  /*6e20*/  HADD2.F32 R90, -RZ, R93.H1_H1 ;  /* 0x3000005dff5a7230 */ /* 0x000fe20000004100 */
[----:B------:R-:W1:Y:S04]  /*6e30*/  LDS R99, [R81+0x1000] ;  /* 0x0010000051637984 */ /* 0x000e680000000800 */
[----:B------:R2:W3:Y:S01]  /*6e40*/  LDS R93, [R81+0x1400] ;  /* 0x00140000515d7984 */ /* 0x0004e20000000800 */
[----:B------:R-:W-:Y:S01]  /*6e50*/  FADD R90, -R201, R90 ;  /* 0x0000005ac95a7221 */ /* 0x000fe20000000100 */
[----:B------:R5:W-:Y:S02]  /*6e60*/  HMMA.16816.F32 R220, R176, R104, R220 ;  /* 0x00000068b0dc723c */ /* 0x000be400000018dc */
[----:B-----5:R-:W-:Y:S01]  /*6e70*/  LDS R104, [R92+0x1000] ;  /* 0x001000005c687984 */ /* 0x020fe20000000800 */
[----:B--2---:R-:W-:Y:S01]  /*6e80*/  FADD R81, -R198, R87 ;  /* 0x00000057c6517221 */ /* 0x004fe20000000100 */
[----:B------:R-:W-:Y:S01]  /*6e90*/  FADD R87, -R200, R89 ;  /* 0x00000059c8577221 */ /* 0x000fe20000000100 */
[----:B------:R-:W-:-:S02]  /*6ea0*/  HADD2.F32 R89, -RZ, R95.H0_H0 ;  /* 0x2000005fff597230 */ /* 0x000fc40000004100 */
[----:B------:R-:W-:Y:S02]  /*6eb0*/  HADD2.F32 R95, -RZ, R95.H1_H1 ;  /* 0x3000005fff5f7230 */ /* 0x000fe40000004100 */
[----:B----4-:R-:W-:Y:S01]  /*6ec0*/  HADD2.F32 R105, -RZ, R94.H0_H0 ;  /* 0x2000005eff697230 */ /* 0x010fe20000004100 */
[----:B------:R-:W-:Y:S02]  /*6ed0*/  F2FP.PACK_AB R87, R90, R87 ;  /* 0x000000575a57723e */ /* 0x000fe400000000ff */
[----:B------:R-:W-:Y:S02]  /*6ee0*/  FADD R90, -R203, R95 ;  /* 0x0000005fcb5a7221 */ /* 0x000fe40000000100 */
[----:B------:R-:W-:Y:S01]  /*6ef0*/  FADD R204, -R204, R105 ;  /* 0x00000069cccc7221 */ /* 0x000fe20000000100 */
[----:B------:R2:W4:Y:S01]  /*6f00*/  LDS R95, [R92+0x1400] ;  /* 0x001400005c5f7984 */ /* 0x0005220000000800 */
[----:B------:R-:W5:Y:S03]  /*6f10*/  HMMA.16816.F32 R208, R160, R114, R208 ;  /* 0x00000072a0d0723c */ /* 0x000f6600000018d0 */
[----:B------:R-:W4:Y:S01]  /*6f20*/  LDS R105, [R88+0x1000] ;  /* 0x0010000058697984 */ /* 0x000f220000000800 */
[----:B------:R-:W-:-:S05]  /*6f30*/  HADD2.F32 R91, -RZ, R91.H1_H1 ;  /* 0x3000005bff5b7230 */ /* 0x000fca0000004100 */
[----:B------:R-:W-:Y:S01]  /*6f40*/  FADD R91, -R199, R91 ;  /* 0x0000005bc75b7221 */ /* 0x000fe20000000100 */
[----:B------:R-:W5:Y:S01]  /*6f50*/  HMMA.16816.F32 R212, R176, R116, R212 ;  /* 0x00000074b0d4723c */ /* 0x000f6200000018d4 */
[----:B------:R-:W-:-:S03]  /*6f60*/  HADD2.F32 R94, -RZ, R94.H1_H1 ;  /* 0x3000005eff5e7230 */ /* 0x000fc60000004100 */
[----:B------:R-:W-:Y:S01]  /*6f70*/  F2FP.PACK_AB R81, R91, R81 ;  /* 0x000000515b51723e */ /* 0x000fe200000000ff */
[--C-:B-1----:R-:W-:Y:S02]  /*6f80*/  HADD2.F32 R91, -RZ, R96.reuse.H0_H0 ;  /* 0x20000060ff5b7230 */ /* 0x102fe40000004100 */
[----:B------:R-:W-:Y:S01]  /*6f90*/  HADD2.F32 R96, -RZ, R96.H1_H1 ;  /* 0x30000060ff607230 */ /* 0x000fe20000004100 */
[C---:B------:R-:W5:Y:S01]  /*6fa0*/  HMMA.16816.F32 R216, R176.reuse, R118, R216 ;  /* 0x00000076b0d8723c */ /* 0x040f6200000018d8 */
[--C-:B--2---:R-:W-:Y:S01]  /*6fb0*/  HADD2.F32 R92, -RZ, R97.reuse.H0_H0 ;  /* 0x20000061ff5c7230 */ /* 0x104fe20000004100 */
[----:B------:R-:W-:Y:S01]  /*6fc0*/  FADD R89, -R202, R89 ;  /* 0x00000059ca597221 */ /* 0x000fe20000000100 */
[----:B------:R-:W-:Y:S01]  /*6fd0*/  HADD2.F32 R97, -RZ, R97.H1_H1 ;  /* 0x30000061ff617230 */ /* 0x000fe20000004100 */
[----:B------:R-:W-:Y:S01]  /*6fe0*/  FADD R94, -R205, R94 ;  /* 0x0000005ecd5e7221 */ /* 0x000fe20000000100 */
[----:B------:R-:W-:Y:S01]  /*6ff0*/  FADD R91, -R206, R91 ;  /* 0x0000005bce5b7221 */ /* 0x000fe20000000100 */
[----:B------:R-:W-:Y:S01]  /*7000*/  FADD R96, -R207, R96 ;  /* 0x00000060cf607221 */ /* 0x000fe20000000100 */
[----:B-----5:R-:W-:Y:S01]  /*7010*/  FADD R92, -R208, R92 ;  /* 0x0000005cd05c7221 */ /* 0x020fe20000000100 */
[----:B------:R5:W5:Y:S01]  /*7020*/  HMMA.16816.F32 R224, R176, R106, R224 ;  /* 0x0000006ab0e0723c */ /* 0x000b6200000018e0 */
[----:B------:R-:W-:Y:S01]  /*7030*/  FADD R97, -R209, R97 ;  /* 0x00000061d1617221 */ /* 0x000fe20000000100 */
[----:B-----5:R1:W2:Y:S01]  /*7040*/  LDS R106, [R88+0x1400] ;  /* 0x00140000586a7984 */ /* 0x0202a20000000800 */
[----:B------:R-:W-:-:S02]  /*7050*/  F2FP.PACK_AB R90, R90, R89 ;  /* 0x000000595a5a723e */ /* 0x000fc400000000ff */
[----:B------:R-:W-:Y:S01]  /*7060*/  F2FP.PACK_AB R89, R94, R204 ;  /* 0x000000cc5e59723e */ /* 0x000fe200000000ff */
[--C-:B---3--:R-:W-:Y:S01]  /*7070*/  HADD2.F32 R94, -RZ, R98.reuse.H0_H0 ;  /* 0x20000062ff5e7230 */ /* 0x108fe20000004100 */
[----:B------:R-:W3:Y:S01]  /*7080*/  LDS R107, [R126+0x1000] ;  /* 0x001000007e6b7984 */ /* 0x000ee20000000800 */
[----:B-1----:R-:W-:Y:S01]  /*7090*/  F2FP.PACK_AB R88, R96, R91 ;  /* 0x0000005b6058723e */ /* 0x002fe200000000ff */
[----:B------:R-:W-:Y:S01]  /*70a0*/  HADD2.F32 R96, -RZ, R98.H1_H1 ;  /* 0x30000062ff607230 */ /* 0x000fe20000004100 */
[----:B------:R-:W-:Y:S01]  /*70b0*/  F2FP.PACK_AB R91, R97, R92 ;  /* 0x0000005c615b723e */ /* 0x000fe200000000ff */
[----:B------:R-:W-:Y:S01]  /*70c0*/  HADD2.F32 R92, -RZ, R99.H0_H0 ;  /* 0x20000063ff5c7230 */ /* 0x000fe20000004100 */
[----:B------:R-:W-:Y:S01]  /*70d0*/  FADD R94, -R210, R94 ;  /* 0x0000005ed25e7221 */ /* 0x000fe20000000100 */
[----:B------:R-:W-:Y:S01]  /*70e0*/  HADD2.F32 R97, -RZ, R93.H0_H0 ;  /* 0x2000005dff617230 */ /* 0x000fe20000004100 */
[----:B------:R-:W-:Y:S01]  /*70f0*/  FADD R96, -R211, R96 ;  /* 0x00000060d3607221 */ /* 0x000fe20000000100 */
[----:B------:R5:W5:Y:S01]  /*7100*/  HMMA.16816.F32 R236, R176, R112, R236 ;  /* 0x00000070b0ec723c */ /* 0x000b6200000018ec */
[----:B------:R-:W-:Y:S01]  /*7110*/  FADD R212, -R212, R92 ;  /* 0x0000005cd4d47221 */ /* 0x000fe20000000100 */
[----:B----4-:R-:W-:Y:S01]  /*7120*/  HADD2.F32 R111, -RZ, R95.H0_H0 ;  /* 0x2000005fff6f7230 */ /* 0x010fe20000004100 */
[----:B------:R-:W1:Y:S01]  /*7130*/  LDS R98, [R126+0x1400] ;  /* 0x001400007e627984 */ /* 0x000e620000000800 */
[----:B------:R-:W-:Y:S01]  /*7140*/  F2FP.PACK_AB R92, R96, R94 ;  /* 0x0000005e605c723e */ /* 0x000fe200000000ff */
[----:B------:R-:W-:Y:S01]  /*7150*/  FADD R94, -R214, R97 ;  /* 0x00000061d65e7221 */ /* 0x000fe20000000100 */
[----:B------:R-:W-:-:S02]  /*7160*/  HADD2.F32 R96, -RZ, R104.H0_H0 ;  /* 0x20000068ff607230 */ /* 0x000fc40000004100 */
[----:B------:R-:W-:Y:S02]  /*7170*/  HADD2.F32 R97, -RZ, R104.H1_H1 ;  /* 0x30000068ff617230 */ /* 0x000fe40000004100 */
[----:B------:R-:W-:Y:S02]  /*7180*/  HADD2.F32 R110, -RZ, R95.H1_H1 ;  /* 0x3000005fff6e7230 */ /* 0x000fe40000004100 */
[--C-:B-----5:R-:W-:Y:S01]  /*7190*/  HADD2.F32 R112, -RZ, R105.reuse.H1_H1 ;  /* 0x30000069ff707230 */ /* 0x120fe20000004100 */
[----:B------:R-:W-:Y:S01]  /*71a0*/  FADD R96, -R216, R96 ;  /* 0x00000060d8607221 */ /* 0x000fe20000000100 */
[----:B------:R-:W-:Y:S01]  /*71b0*/  HADD2.F32 R95, -RZ, R105.H0_H0 ;  /* 0x20000069ff5f7230 */ /* 0x000fe20000004100 */
[----:B------:R-:W-:Y:S01]  /*71c0*/  FADD R97, -R217, R97 ;  /* 0x00000061d9617221 */ /* 0x000fe20000000100 */
[----:B------:R-:W-:Y:S01]  /*71d0*/  FADD R111, -R218, R111 ;  /* 0x0000006fda6f7221 */ /* 0x000fe20000000100 */
[----:B------:R-:W-:Y:S01]  /*71e0*/  FADD R110, -R219, R110 ;  /* 0x0000006edb6e7221 */ /* 0x000fe20000000100 */
[----:B------:R-:W-:Y:S01]  /*71f0*/  FADD R112, -R221, R112 ;  /* 0x00000070dd707221 */ /* 0x000fe20000000100 */
[----:B------:R-:W-:Y:S01]  /*7200*/  FADD R95, -R220, R95 ;  /* 0x0000005fdc5f7221 */ /* 0x000fe20000000100 */
[----:B------:R-:W-:Y:S01]  /*7210*/  F2FP.PACK_AB R96, R97, R96 ;  /* 0x000000606160723e */ /* 0x000fe200000000ff */
[----:B------:R-:W-:Y:S01]  /*7220*/  HADD2.F32 R99, -RZ, R99.H1_H1 ;  /* 0x30000063ff637230 */ /* 0x000fe20000004100 */
[----:B------:R-:W-:Y:S01]  /*7230*/  F2FP.PACK_AB R97, R110, R111 ;  /* 0x0000006f6e61723e */ /* 0x000fe200000000ff */
[----:B------:R-:W-:Y:S01]  /*7240*/  LDS R104, [R125+0x1400] ;  /* 0x001400007d687984 */ /* 0x000fe20000000800 */
[----:B------:R-:W-:-:S03]  /*7250*/  F2FP.PACK_AB R95, R112, R95 ;  /* 0x0000005f705f723e */ /* 0x000fc600000000ff */
[----:B------:R-:W-:Y:S04]  /*7260*/  LDS R111, [R26+0x1000] ;  /* 0x001000001a6f7984 */ /* 0x000fe80000000800 */
[----:B------:R4:W-:Y:S01]  /*7270*/  LDS R112, [R26+0x1400] ;  /* 0x001400001a707984 */ /* 0x0009e20000000800 */
[----:B------:R-:W-:-:S03]  /*7280*/  FADD R213, -R213, R99 ;  /* 0x00000063d5d57221 */ /* 0x000fc60000000100 */
[----:B------:R-:W1:Y:S04]  /*7290*/  LDS R99, [R125+0x1000] ;  /* 0x001000007d637984 */ /* 0x000e680000000800 */
[----:B----4-:R-:W2:Y:S04]  /*72a0*/  LDL.LU R26, [R1+0xbc] ;  /* 0x0000bc00011a7983 */ /* 0x010ea80000300800 */
[----:B------:R-:W1:Y:S04]  /*72b0*/  LDS R105, [R122+0x1000] ;  /* 0x001000007a697984 */ /* 0x000e680000000800 */
[----:B------:R-:W1:Y:S01]  /*72c0*/  LDS R110, [R122+0x1400] ;  /* 0x001400007a6e7984 */ /* 0x000e620000000800 */
[----:B------:R5:W5:Y:S01]  /*72d0*/  HMMA.16816.F32 R100, R176, R114, R100 ;  /* 0x00000072b064723c */ /* 0x000b620000001864 */
[----:B--2---:R-:W-:-:S02]  /*72e0*/  HADD2.F32 R113, -RZ, R106.H0_H0 ;  /* 0x2000006aff717230 */ /* 0x004fc40000004100 */
[----:B------:R-:W-:Y:S02]  /*72f0*/  HADD2.F32 R80, -RZ, R80.H1_H1 ;  /* 0x30000050ff507230 */ /* 0x000fe40000004100 */
[----:B------:R-:W-:Y:S01]  /*7300*/  HADD2.F32 R133, -RZ, R109.H0_H0 ;  /* 0x2000006dff857230 */ /* 0x000fe20000004100 */
[----:B------:R-:W-:Y:S01]  /*7310*/  F2FP.PACK_AB R123, R185, R123 ;  /* 0x0000007bb97b723e */ /* 0x000fe200000000ff */
[----:B-----5:R-:W-:Y:S01]  /*7320*/  HADD2.F32 R114, -RZ, R106.H1_H1 ;  /* 0x3000006aff727230 */ /* 0x020fe20000004100 */
[----:B------:R-:W-:Y:S01]  /*7330*/  F2FP.PACK_AB R86, R193, R86 ;  /* 0x00000056c156723e */ /* 0x000fe200000000ff */
[--C-:B---3--:R-:W-:Y:S01]  /*7340*/  HADD2.F32 R106, -RZ, R107.reuse.H0_H0 ;  /* 0x2000006bff6a7230 */ /* 0x108fe20000004100 */
[----:B------:R-:W-:Y:S06]  /*7350*/  BAR.SYNC 0x0 ;  /* 0x0000000000007b1d */ /* 0x000fec0000000000 */
[----:B------:R-:W-:Y:S01]  /*7360*/  HADD2.F32 R115, -RZ, R107.H1_H1 ;  /* 0x3000006bff737230 */ /* 0x000fe20000004100 */
[----:B------:R-:W-:Y:S01]  /*7370*/  LOP3.LUT R0, R0, 0xfffff7ff, RZ, 0xc0, !PT ;  /* 0xfffff7ff00007812 */ /* 0x000fe200078ec0ff */
[--C-:B-1----:R-:W-:Y:S01]  /*7380*/  HADD2.F32 R107, -RZ, R98.reuse.H0_H0 ;  /* 0x20000062ff6b7230 */ /* 0x102fe20000004100 */
[----:B------:R-:W-:Y:S01]  /*7390*/  IADD3 R120, P1, R247, UR5, RZ ;  /* 0x00000005f7787c10 */ /* 0x000fe2000ff3e0ff */
[----:B------:R-:W-:Y:S01]  /*73a0*/  HADD2.F32 R98, -RZ, R98.H1_H1 ;  /* 0x30000062ff627230 */ /* 0x000fe20000004100 */
[----:B------:R-:W-:Y:S01]  /*73b0*/  FADD R106, -R224, R106 ;  /* 0x0000006ae06a7221 */ /* 0x000fe20000000100 */
[----:B------:R-:W-:Y:S01]  /*73c0*/  FADD R115, -R225, R115 ;  /* 0x00000073e1737221 */ /* 0x000fe20000000100 */
[----:B------:R-:W-:Y:S01]  /*73d0*/  FADD R107, -R226, R107 ;  /* 0x0000006be26b7221 */ /* 0x000fe20000000100 */
[----:B------:R-:W-:Y:S01]  /*73e0*/  HADD2.F32 R93, -RZ, R93.H1_H1 ;  /* 0x3000005dff5d7230 */ /* 0x000fe20000004100 */
[----:B------:R-:W-:Y:S01]  /*73f0*/  FADD R122, -R227, R98 ;  /* 0x00000062e37a7221 */ /* 0x000fe20000000100 */
[----:B------:R-:W2:Y:S01]  /*7400*/  LDL R245, [R1+0xc4] ;  /* 0x0000c40001f57983 */ /* 0x000ea20000100800 */
[----:B------:R-:W-:-:S02]  /*7410*/  HADD2.F32 R116, -RZ, R99.H0_H0 ;  /* 0x20000063ff747230 */ /* 0x000fc40000004100 */
[----:B------:R-:W-:Y:S01]  /*7420*/  HADD2.F32 R117, -RZ, R99.H1_H1 ;  /* 0x30000063ff757230 */ /* 0x000fe20000004100 */
[----:B------:R-:W-:Y:S01]  /*7430*/  F2FP.PACK_AB R99, R115, R106 ;  /* 0x0000006a7363723e */ /* 0x000fe200000000ff */
[--C-:B------:R-:W-:Y:S01]  /*7440*/  HADD2.F32 R106, -RZ, R104.reuse.H0_H0 ;  /* 0x20000068ff6a7230 */ /* 0x100fe20000004100 */
[----:B------:R-:W-:Y:S01]  /*7450*/  F2FP.PACK_AB R122, R122, R107 ;  /* 0x0000006b7a7a723e */ /* 0x000fe200000000ff */
[----:B------:R-:W-:Y:S02]  /*7460*/  HADD2.F32 R107, -RZ, R104.H1_H1 ;  /* 0x30000068ff6b7230 */ /* 0x000fe40000004100 */
[--C-:B------:R-:W-:Y:S02]  /*7470*/  HADD2.F32 R104, -RZ, R108.reuse.H0_H0 ;  /* 0x2000006cff687230 */ /* 0x100fe40000004100 */
[----:B------:R-:W-:-:S03]  /*7480*/  HADD2.F32 R108, -RZ, R108.H1_H1 ;  /* 0x3000006cff6c7230 */ /* 0x000fc60000004100 */
[----:B------:R-:W-:Y:S02]  /*7490*/  FADD R104, -R232, R104 ;  /* 0x00000068e8687221 */ /* 0x000fe40000000100 */
[----:B------:R-:W-:Y:S01]  /*74a0*/  FADD R108, -R233, R108 ;  /* 0x0000006ce96c7221 */ /* 0x000fe20000000100 */
[--C-:B------:R-:W-:Y:S01]  /*74b0*/  HADD2.F32 R134, -RZ, R105.reuse.H0_H0 ;  /* 0x20000069ff867230 */ /* 0x100fe20000004100 */
[----:B------:R-:W-:Y:S01]  /*74c0*/  FADD R106, -R230, R106 ;  /* 0x0000006ae66a7221 */ /* 0x000fe20000000100 */
[----:B------:R-:W-:Y:S02]  /*74d0*/  FADD R107, -R231, R107 ;  /* 0x0000006be76b7221 */ /* 0x000fe40000000100 */
[----:B------:R-:W-:Y:S01]  /*74e0*/  F2FP.PACK_AB R131, R108, R104 ;  /* 0x000000686c83723e */ /* 0x000fe200000000ff */
[----:B------:R-:W-:Y:S02]  /*74f0*/  HADD2.F32 R104, -RZ, R105.H1_H1 ;  /* 0x30000069ff687230 */ /* 0x000fe40000004100 */
[----:B------:R-:W-:Y:S01]  /*7500*/  HADD2.F32 R105, -RZ, R111.H0_H0 ;  /* 0x2000006fff697230 */ /* 0x000fe20000004100 */
[----:B------:R-:W-:Y:S01]  /*7510*/  F2FP.PACK_AB R132, R107, R106 ;  /* 0x0000006a6b84723e */ /* 0x000fe200000000ff */
[--C-:B------:R-:W-:Y:S01]  /*7520*/  HADD2.F32 R135, -RZ, R110.reuse.H0_H0 ;  /* 0x2000006eff877230 */ /* 0x100fe20000004100 */
[----:B------:R-:W-:Y:S01]  /*7530*/  FADD R237, -R237, R104 ;  /* 0x00000068eded7221 */ /* 0x000fe20000000100 */
[----:B------:R-:W-:Y:S01]  /*7540*/  HADD2.F32 R109, -RZ, R109.H1_H1 ;  /* 0x3000006dff6d7230 */ /* 0x000fe20000004100 */
[----:B------:R-:W-:Y:S01]  /*7550*/  FADD R100, -R100, R105 ;  /* 0x0000006964647221 */ /* 0x000fe20000000100 */
[----:B------:R-:W-:Y:S01]  /*7560*/  HADD2.F32 R110, -RZ, R110.H1_H1 ;  /* 0x3000006eff6e7230 */ /* 0x000fe20000004100 */
[----:B------:R-:W-:Y:S01]  /*7570*/  FADD R80, -R189, R80 ;  /* 0x00000050bd507221 */ /* 0x000fe20000000100 */
[----:B------:R-:W-:-:S02]  /*7580*/  HADD2.F32 R106, -RZ, R111.H1_H1 ;  /* 0x3000006fff6a7230 */ /* 0x000fc40000004100 */
[--C-:B------:R-:W-:Y:S02]  /*7590*/  HADD2.F32 R104, -RZ, R112.reuse.H1_H1 ;  /* 0x30000070ff687230 */ /* 0x100fe40000004100 */
[----:B------:R-:W-:Y:S01]  /*75a0*/  HADD2.F32 R105, -RZ, R112.H0_H0 ;  /* 0x20000070ff697230 */ /* 0x000fe20000004100 */
[----:B------:R-:W-:Y:S01]  /*75b0*/  FADD R215, -R215, R93 ;  /* 0x0000005dd7d77221 */ /* 0x000fe20000000100 */
        /* <DEDUP_REMOVED lines=12> */
[----:B------:R-:W-:Y:S01]  /*7680*/  F2FP.PACK_AB R80, R80, R188 ;  /* 0x000000bc5050723e */ /* 0x000fe200000000ff */
[----:B------:R-:W-:Y:S01]  /*7690*/  STS [R3], R130 ;  /* 0x0000008203007388 */ /* 0x000fe20000000800 */
[----:B------:R-:W-:-:S02]  /*76a0*/  F2FP.PACK_AB R93, R213, R212 ;  /* 0x000000d4d55d723e */ /* 0x000fc400000000ff */
[----:B------:R-:W-:Y:S01]  /*76b0*/  F2FP.PACK_AB R94, R215, R94 ;  /* 0x0000005ed75e723e */ /* 0x000fe200000000ff */
[----:B------:R-:W-:Y:S01]  /*76c0*/  STS [R3+0x480], R129 ;  /* 0x0004808103007388 */ /* 0x000fe20000000800 */
[----:B------:R-:W-:Y:S02]  /*76d0*/  F2FP.PACK_AB R98, R114, R113 ;  /* 0x000000717262723e */ /* 0x000fe400000000ff */
[----:B------:R-:W-:Y:S01]  /*76e0*/  F2FP.PACK_AB R128, R117, R116 ;  /* 0x000000747580723e */ /* 0x000fe200000000ff */
[----:B------:R-:W-:Y:S01]  /*76f0*/  STS [R3+0x10], R123 ;  /* 0x0000107b03007388 */ /* 0x000fe20000000800 */
[----:B------:R-:W-:Y:S02]  /*7700*/  F2FP.PACK_AB R133, R235, R133 ;  /* 0x00000085eb85723e */ /* 0x000fe400000000ff */
[----:B------:R-:W-:Y:S01]  /*7710*/  F2FP.PACK_AB R134, R237, R134 ;  /* 0x00000086ed86723e */ /* 0x000fe200000000ff */
[----:B------:R-:W-:Y:S01]  /*7720*/  STS [R3+0x490], R82 ;  /* 0x0004905203007388 */ /* 0x000fe20000000800 */
[----:B------:R-:W-:-:S02]  /*7730*/  F2FP.PACK_AB R135, R239, R135 ;  /* 0x00000087ef87723e */ /* 0x000fc400000000ff */
[----:B------:R-:W-:Y:S01]  /*7740*/  F2FP.PACK_AB R144, R101, R100 ;  /* 0x000000646590723e */ /* 0x000fe200000000ff */
[----:B------:R-:W-:Y:S01]  /*7750*/  STS [R3+0x20], R80 ;  /* 0x0000205003007388 */ /* 0x000fe20000000800 */
[----:B------:R-:W-:-:S03]  /*7760*/  F2FP.PACK_AB R145, R103, R102 ;  /* 0x000000666791723e */ /* 0x000fc600000000ff */
        /* <DEDUP_REMOVED lines=12> */
[----:B------:R-:W-:Y:S04]  /*7830*/  LDS.128 R108, [R241] ;  /* 0x00000000f16c7984 */ /* 0x000fe80000000c00 */
[----:B------:R-:W-:Y:S04]  /*7840*/  LDS.128 R112, [R241+0x480] ;  /* 0x00048000f1707984 */ /* 0x000fe80000000c00 */
[----:B------:R-:W-:Y:S04]  /*7850*/  LDS.128 R100, [R241+0x900] ;  /* 0x00090000f1647984 */ /* 0x000fe80000000c00 */
[----:B------:R-:W-:Y:S04]  /*7860*/  LDS.128 R104, [R241+0xd80] ;  /* 0x000d8000f1687984 */ /* 0x000fe80000000c00 */
        /* <DEDUP_REMOVED lines=18> */
[----:B------:R-:W1:Y:S01]  /*7990*/  LDS.128 R124, [R241+0xd80] ;  /* 0x000d8000f17c7984 */ /* 0x000e620000000c00 */
[----:B------:R-:W-:-:S02]  /*79a0*/  @P0 LOP3.LUT R0, R0, 0x800, RZ, 0xfc, !PT ;  /* 0x0000080000000812 */ /* 0x000fc400078efcff */
[----:B------:R-:W-:Y:S01]  /*79b0*/  IADD3.X R121, R246, UR6, RZ, P1, !PT ;  /* 0x00000006f6797c10 */ /* 0x000fe20008ffe4ff */
[----:B------:R-:W3:Y:S01]  /*79c0*/  LDS.128 R116, [R241+0x900] ;  /* 0x00090000f1747984 */ /* 0x000ee20000000c00 */
[----:B------:R-:W-:-:S13]  /*79d0*/  LOP3.LUT P0, RZ, R0, 0x80, RZ, 0xc0, !PT ;  /* 0x0000008000ff7812 */ /* 0x000fda000780c0ff */
[----:B-1----:R1:W-:Y:S04]  /*79e0*/  @P0 STG.E.128 [R120.64+0x38000], R124 ;  /* 0x0380007c78000986 */ /* 0x0023e8000c101d0e */
[----:B-1----:R-:W4:Y:S04]  /*79f0*/  LDL R124, [R1+0xc8] ;  /* 0x0000c800017c7983 */ /* 0x002f280000100800 */
[----:B------:R-:W-:Y:S04]  /*7a00*/  @P4 STG.E.128 [R120.64], R108 ;  /* 0x0000006c78004986 */ /* 0x000fe8000c101d0e */
[----:B------:R-:W1:Y:S01]  /*7a10*/  LDS.128 R108, [R241] ;  /* 0x00000000f16c7984 */ /* 0x000e620000000c00 */
[----:B------:R-:W-:-:S02]  /*7a20*/  LOP3.LUT P4, RZ, R0, 0x20000, RZ, 0xc0, !PT ;  /* 0x0002000000ff7812 */ /* 0x000fc4000788c0ff */
[----:B------:R-:W-:Y:S01]  /*7a30*/  LOP3.LUT P1, RZ, R0, 0x200, RZ, 0xc0, !PT ;  /* 0x0000020000ff7812 */ /* 0x000fe2000782c0ff */
[----:B------:R-:W-:Y:S01]  /*7a40*/  @P6 STG.E.128 [R120.64+0x18000], R104 ;  /* 0x0180006878006986 */ /* 0x000fe2000c101d0e */
[----:B------:R-:W-:-:S09]  /*7a50*/  USHF.R.S32.HI UR10, URZ, 0x1f, UR9 ;  /* 0x0000001f3f0a7899 */ /* 0x000fd20008011409 */
[----:B------:R2:W-:Y:S04]  /*7a60*/  @P4 STG.E.128 [R120.64+0x10000], R100 ;  /* 0x0100006478004986 */ /* 0x0005e8000c101d0e */
[----:B---3--:R-:W-:Y:S04]  /*7a70*/  @P5 STG.E.128 [R120.64+0x30000], R116 ;  /* 0x0300007478005986 */ /* 0x008fe8000c101d0e */
[----:B------:R-:W-:Y:S04]  /*7a80*/  @P1 STG.E.128 [R120.64+0x8000], R112 ;  /* 0x0080007078001986 */ /* 0x000fe8000c101d0e */
[----:B------:R-:W3:Y:S01]  /*7a90*/  LDS.128 R112, [R241+0x480] ;  /* 0x00048000f1707984 */ /* 0x000ee20000000c00 */
[----:B------:R-:W-:Y:S01]  /*7aa0*/  IMAD.SHL.U32 R247, R242, 0x8, RZ ;  /* 0x00000008f2f77824 */ /* 0x000fe200078e00ff */
[----:B------:R-:W-:-:S02]  /*7ab0*/  UIADD3 UR11, UR9, 0x3f, URZ ;  /* 0x0000003f090b7890 */ /* 0x000fc4000fffe03f */
[----:B--2---:R-:W-:Y:S01]  /*7ac0*/  LDSM.16.MT88.4 R200, [R245+0x4000] ;  /* 0x00400000f5c8783b */ /* 0x004fe20000004200 */
[----:B------:R-:W-:-:S03]  /*7ad0*/  IADD3 R100, P4, R244, -0x38, RZ ;  /* 0xffffffc8f4647810 */ /* 0x000fc60007f9e0ff */
[----:B------:R-:W-:Y:S01]  /*7ae0*/  LDSM.16.MT88.4 R168, [R245+0x4800] ;  /* 0x00480000f5a8783b */ /* 0x000fe20000004200 */
[----:B------:R-:W-:-:S03]  /*7af0*/  ISETP.GE.U32.AND P6, PT, R100, UR9, PT ;  /* 0x0000000964007c0c */ /* 0x000fc6000bfc6070 */
[----:B-1----:R1:W-:Y:S01]  /*7b00*/  @P2 STG.E.128 [R120.64+0x20000], R108 ;  /* 0x0200006c78002986 */ /* 0x0023e2000c101d0e */
[----:B------:R-:W-:Y:S02]  /*7b10*/  IADD3 R137, P2, R244, -0x30, RZ ;  /* 0xffffffd0f4897810 */ /* 0x000fe40007f5e0ff */
[C---:B------:R-:W-:Y:S02]  /*7b20*/  IADD3.X R100, R26.reuse, -0x1, RZ, P4, !PT ;  /* 0xffffffff1a647810 */ /* 0x040fe400027fe4ff */
[----:B------:R-:W-:Y:S02]  /*7b30*/  IADD3.X R102, R26, -0x1, RZ, P2, !PT ;  /* 0xffffffff1a667810 */ /* 0x000fe400017fe4ff */
[C---:B------:R-:W-:Y:S02]  /*7b40*/  IADD3 R103, P2, R244.reuse, -0x18, RZ ;  /* 0xffffffe8f4677810 */ /* 0x040fe40007f5e0ff */
[----:B------:R-:W-:Y:S02]  /*7b50*/  IADD3 R101, P4, R244, -0x20, RZ ;  /* 0xffffffe0f4657810 */ /* 0x000fe40007f9e0ff */
[----:B------:R-:W-:-:S02]  /*7b60*/  ISETP.GE.U32.AND P5, PT, R137, UR9, PT ;  /* 0x0000000989007c0c */ /* 0x000fc4000bfa6070 */
[----:B------:R-:W-:Y:S02]  /*7b70*/  ISETP.GE.U32.AND.EX P6, PT, R100, UR10, PT, P6 ;  /* 0x0000000a64007c0c */ /* 0x000fe4000bfc6160 */
[C---:B------:R-:W-:Y:S02]  /*7b80*/  IADD3.X R107, R26.reuse, -0x1, RZ, P2, !PT ;  /* 0xffffffff1a6b7810 */ /* 0x040fe400017fe4ff */
[----:B------:R-:W-:Y:S02]  /*7b90*/  IADD3.X R106, R26, -0x1, RZ, P4, !PT ;  /* 0xffffffff1a6a7810 */ /* 0x000fe400027fe4ff */
[----:B-1----:R-:W-:Y:S02]  /*7ba0*/  IADD3 R108, P2, R244, -0x8, RZ ;  /* 0xfffffff8f46c7810 */ /* 0x002fe40007f5e0ff */
[----:B------:R-:W-:Y:S02]  /*7bb0*/  IADD3 R222, P4, R139, UR5, RZ ;  /* 0x000000058bde7c10 */ /* 0x000fe4000ff9e0ff */
[----:B------:R-:W-:-:S02]  /*7bc0*/  ISETP.GE.U32.AND.EX P0, PT, R102, UR10, PT, P5 ;  /* 0x0000000a66007c0c */ /* 0x000fc4000bf06150 */
[----:B------:R-:W-:Y:S02]  /*7bd0*/  LOP3.LUT R0, R0, 0xfffeffff, RZ, 0xc0, !PT ;  /* 0xfffeffff00007812 */ /* 0x000fe400078ec0ff */
[----:B------:R-:W-:Y:S02]  /*7be0*/  IADD3.X R111, R26, -0x1, RZ, P2, !PT ;  /* 0xffffffff1a6f7810 */ /* 0x000fe400017fe4ff */
[----:B------:R-:W-:Y:S02]  /*7bf0*/  IADD3.X R110, R138, UR6, RZ, P4, !PT ;  /* 0x000000068a6e7c10 */ /* 0x000fe4000a7fe4ff */
[----:B------:R-:W-:Y:S02]  /*7c00*/  IADD3 R212, P2, R222, 0x50000, RZ ;  /* 0x00050000ded47810 */ /* 0x000fe40007f5e0ff */
[----:B------:R-:W-:Y:S01]  /*7c10*/  LOP3.LUT R0, R0, 0xfffffffd, RZ, 0xc0, !PT ;  /* 0xfffffffd00007812 */ /* 0x000fe200078ec0ff */
[----:B------:R-:W-:Y:S02]  /*7c20*/  IMAD.U32 R100, RZ, RZ, UR7 ;  /* 0x00000007ff647e24 */ /* 0x000fe4000f8e00ff */
[----:B------:R-:W-:Y:S01]  /*7c30*/  IMAD.X R213, RZ, RZ, R110, P2 ;  /* 0x000000ffffd57224 */ /* 0x000fe200010e066e */
[----:B------:R-:W-:-:S02]  /*7c40*/  @P6 LOP3.LUT R0, R0, 0x2, RZ, 0xfc, !PT ;  /* 0x0000000200006812 */ /* 0x000fc400078efcff */
[----:B------:R-:W-:Y:S02]  /*7c50*/  IADD3 R218, P2, R222, 0x68000, RZ ;  /* 0x00068000deda7810 */ /* 0x000fe40007f5e0ff */
[----:B------:R-:W-:Y:S02]  /*7c60*/  @P0 LOP3.LUT R0, R0, 0x10000, RZ, 0xfc, !PT ;  /* 0x0001000000000812 */ /* 0x000fe400078efcff */
[----:B------:R-:W-:Y:S01]  /*7c70*/  LOP3.LUT R100, R100, 0x38, R247, 0xf8, !PT ;  /* 0x0000003864647812 */ /* 0x000fe200078ef8f7 */
[----:B------:R-:W-:Y:S01]  /*7c80*/  IMAD.X R219, RZ, RZ, R110, P2 ;  /* 0x000000ffffdb7224 */ /* 0x000fe200010e066e */
[----:B------:R-:W-:Y:S01]  /*7c90*/  ISETP.GE.U32.AND P2, PT, R101, UR9, PT ;  /* 0x0000000965007c0c */ /* 0x000fe2000bf46070 */
[----:B------:R-:W-:Y:S01]  /*7ca0*/  IMAD.U32 R101, RZ, RZ, UR16 ;  /* 0x00000010ff657e24 */ /* 0x000fe2000f8e00ff */
[----:B------:R-:W-:Y:S02]  /*7cb0*/  LOP3.LUT P0, RZ, R0, 0x2, RZ, 0xc0, !PT ;  /* 0x0000000200ff7812 */ /* 0x000fe4000780c0ff */
[----:B------:R-:W-:-:S02]  /*7cc0*/  ISETP.LT.U32.AND P6, PT, R100, 0x80, PT ;  /* 0x000000806400780c */ /* 0x000fc40003fc1070 */
[----:B------:R-:W-:Y:S02]  /*7cd0*/  SEL R233, RZ, 0x10, P0 ;  /* 0x00000010ffe97807 */ /* 0x000fe40000000000 */
[----:B------:R-:W-:Y:S02]  /*7ce0*/  ISETP.LT.U32.AND.EX P0, PT, R101, RZ, !P0, P6 ;  /* 0x000000ff6500720c */ /* 0x000fe40004701160 */
[----:B------:R-:W-:Y:S01]  /*7cf0*/  LOP3.LUT R0, R0, 0xfffffbff, RZ, 0xc0, !PT ;  /* 0xfffffbff00007812 */ /* 0x000fe200078ec0ff */
[----:B---3--:R-:W-:Y:S01]  /*7d00*/  @P3 STG.E.128 [R120.64+0x28000], R112 ;  /* 0x0280007078003986 */ /* 0x008fe2000c101d0e */
[----:B------:R-:W-:Y:S01]  /*7d10*/  IADD3 R136, P3, R244, -0x28, RZ ;  /* 0xffffffd8f4887810 */ /* 0x000fe20007f7e0ff */
[----:B------:R-:W-:-:S08]  /*7d20*/  IMAD.U32 R102, RZ, RZ, UR16 ;  /* 0x00000010ff667e24 */ /* 0x000fd0000f8e00ff */
[----:B------:R-:W-:-:S04]  /*7d30*/  @P0 LOP3.LUT R0, R0, 0x400, RZ, 0xfc, !PT ;  /* 0x0000040000000812 */ /* 0x000fc800078efcff */
[----:B------:R-:W-:Y:S02]  /*7d40*/  LOP3.LUT P0, RZ, R0, 0x10000, RZ, 0xc0, !PT ;  /* 0x0001000000ff7812 */ /* 0x000fe4000780c0ff */
[----:B------:R-:W-:Y:S02]  /*7d50*/  IADD3.X R104, R26, -0x1, RZ, P3, !PT ;  /* 0xffffffff1a687810 */ /* 0x000fe40001ffe4ff */
[----:B------:R-:W-:Y:S02]  /*7d60*/  IADD3 R105, P3, R244, -0x10, RZ ;  /* 0xfffffff0f4697810 */ /* 0x000fe40007f7e0ff */
[----:B------:R-:W-:Y:S02]  /*7d70*/  SEL R100, RZ, 0x10, P0 ;  /* 0x00000010ff647807 */ /* 0x000fe40000000000 */
[----:B------:R-:W-:Y:S02]  /*7d80*/  ISETP.LT.U32.AND.EX P0, PT, R102, RZ, !P0, P6 ;  /* 0x000000ff6600720c */ /* 0x000fe40004701160 */
[----:B------:R-:W-:-:S02]  /*7d90*/  IADD3.X R109, R26, -0x1, RZ, P3, !PT ;  /* 0xffffffff1a6d7810 */ /* 0x000fc40001ffe4ff */
[----:B------:R-:W-:Y:S02]  /*7da0*/  IADD3 R208, P3, R222, 0x40000, RZ ;  /* 0x00040000ded07810 */ /* 0x000fe40007f7e0ff */
[----:B------:R-:W-:Y:S02]  /*7db0*/  ISETP.GE.U32.AND P1, PT, R136, UR9, PT ;  /* 0x0000000988007c0c */ /* 0x000fe4000bf26070 */
[----:B------:R-:W-:Y:S01]  /*7dc0*/  LOP3.LUT R0, R0, 0xfffffdff, RZ, 0xc0, !PT ;  /* 0xfffffdff00007812 */ /* 0x000fe200078ec0ff */
[--C-:B------:R-:W-:Y:S01]  /*7dd0*/  IMAD.X R209, RZ, RZ, R110.reuse, P3 ;  /* 0x000000ffffd17224 */ /* 0x100fe200018e066e */
[----:B------:R-:W-:Y:S01]  /*7de0*/  IADD3 R214, P3, R222, 0x58000, RZ ;  /* 0x00058000ded67810 */ /* 0x000fe20007f7e0ff */
[----:B------:R-:W-:Y:S01]  /*7df0*/  LDSM.16.MT88.4 R136, [R245+0x5000] ;  /* 0x00500000f588783b */ /* 0x000fe20000004200 */
[----:B------:R-:W-:Y:S02]  /*7e00*/  ISETP.GE.U32.AND.EX P1, PT, R104, UR10, PT, P1 ;  /* 0x0000000a68007c0c */ /* 0x000fe4000bf26110 */
[----:B------:R-:W-:Y:S01]  /*7e10*/  @P0 LOP3.LUT R0, R0, 0x200, RZ, 0xfc, !PT ;  /* 0x0000020000000812 */ /* 0x000fe200078efcff */
[----:B------:R-:W-:Y:S01]  /*7e20*/  IMAD.X R215, RZ, RZ, R110, P3 ;  /* 0x000000ffffd77224 */ /* 0x000fe200018e066e */
[----:B------:R-:W-:-:S02]  /*7e30*/  ISETP.LT.U32.AND.EX P0, PT, R101, RZ, !P1, P6 ;  /* 0x000000ff6500720c */ /* 0x000fc40004f01160 */
[C---:B------:R-:W-:Y:S02]  /*7e40*/  IADD3 R220, P3, R222.reuse, 0x70000, RZ ;  /* 0x00070000dedc7810 */ /* 0x040fe40007f7e0ff */
[----:B------:R-:W-:Y:S02]  /*7e50*/  IADD3 R210, P4, R222, 0x48000, RZ ;  /* 0x00048000ded27810 */ /* 0x000fe40007f9e0ff */
[----:B------:R-:W-:Y:S01]  /*7e60*/  ISETP.GE.U32.AND.EX P2, PT, R106, UR10, PT, P2 ;  /* 0x0000000a6a007c0c */ /* 0x000fe2000bf46120 */
[--C-:B------:R-:W-:Y:S01]  /*7e70*/  IMAD.X R221, RZ, RZ, R110.reuse, P3 ;  /* 0x000000ffffdd7224 */ /* 0x100fe200018e066e */
[----:B------:R-:W-:Y:S01]  /*7e80*/  SEL R232, RZ, 0x10, P1 ;  /* 0x00000010ffe87807 */ /* 0x000fe20000800000 */
[----:B------:R-:W-:Y:S01]  /*7e90*/  IMAD.X R211, RZ, RZ, R110, P4 ;  /* 0x000000ffffd37224 */ /* 0x000fe200020e066e */
[----:B------:R-:W-:Y:S02]  /*7ea0*/  ISETP.GE.U32.AND P3, PT, R103, UR9, PT ;  /* 0x0000000967007c0c */ /* 0x000fe4000bf66070 */
[----:B------:R-:W-:-:S02]  /*7eb0*/  ISETP.LT.U32.AND.EX P1, PT, R102, RZ, !P2, P6 ;  /* 0x000000ff6600720c */ /* 0x000fc40005721160 */
[----:B------:R-:W-:Y:S02]  /*7ec0*/  LOP3.LUT R0, R0, 0xfffffeff, RZ, 0xc0, !PT ;  /* 0xfffffeff00007812 */ /* 0x000fe400078ec0ff */
[----:B------:R-:W-:Y:S02]  /*7ed0*/  IADD3 R216, P4, R222, 0x60000, RZ ;  /* 0x00060000ded87810 */ /* 0x000fe40007f9e0ff */
[----:B------:R-:W-:Y:S02]  /*7ee0*/  ISETP.GE.U32.AND.EX P3, PT, R107, UR10, PT, P3 ;  /* 0x0000000a6b007c0c */ /* 0x000fe4000bf66130 */
[----:B------:R-:W-:Y:S01]  /*7ef0*/  @P0 LOP3.LUT R0, R0, 0x100, RZ, 0xfc, !PT ;  /* 0x0000010000000812 */ /* 0x000fe200078efcff */
[----:B------:R-:W-:Y:S01]  /*7f00*/  IMAD.X R217, RZ, RZ, R110, P4 ;  /* 0x000000ffffd97224 */ /* 0x000fe200020e066e */
[----:B------:R-:W-:Y:S02]  /*7f10*/  IADD3 R222, P4, R222, 0x78000, RZ ;  /* 0x00078000dede7810 */ /* 0x000fe40007f9e0ff */
[----:B------:R-:W-:-:S02]  /*7f20*/  ISETP.LT.U32.AND.EX P0, PT, R101, RZ, !P3, P6 ;  /* 0x000000ff6500720c */ /* 0x000fc40005f01160 */
[----:B------:R-:W-:Y:S01]  /*7f30*/  LOP3.LUT R0, R0, 0xffffffbf, RZ, 0xc0, !PT ;  /* 0xffffffbf00007812 */ /* 0x000fe200078ec0ff */
[----:B------:R-:W-:Y:S01]  /*7f40*/  IMAD.X R223, RZ, RZ, R110, P4 ;  /* 0x000000ffffdf7224 */ /* 0x000fe200020e066e */
[----:B------:R-:W-:Y:S02]  /*7f50*/  ISETP.GE.U32.AND P4, PT, R105, UR9, PT ;  /* 0x0000000969007c0c */ /* 0x000fe4000bf86070 */
[----:B------:R-:W-:Y:S01]  /*7f60*/  @P1 LOP3.LUT R0, R0, 0x40, RZ, 0xfc, !PT ;  /* 0x0000004000001812 */ /* 0x000fe200078efcff */
[----:B------:R-:W-:Y:S01]  /*7f70*/  IMAD.U32 R104, RZ, RZ, UR16 ;  /* 0x00000010ff687e24 */ /* 0x000fe2000f8e00ff */
[----:B------:R-:W-:Y:S02]  /*7f80*/  ISETP.GE.U32.AND.EX P4, PT, R109, UR10, PT, P4 ;  /* 0x0000000a6d007c0c */ /* 0x000fe4000bf86140 */
[----:B------:R-:W-:Y:S02]  /*7f90*/  LOP3.LUT R0, R0, 0xffffffdf, RZ, 0xc0, !PT ;  /* 0xffffffdf00007812 */ /* 0x000fe400078ec0ff */
[----:B------:R-:W-:-:S02]  /*7fa0*/  ISETP.GE.U32.AND P5, PT, R108, UR9, PT ;  /* 0x000000096c007c0c */ /* 0x000fc4000bfa6070 */
[----:B------:R-:W-:Y:S02]  /*7fb0*/  ISETP.GE.U32.AND P1, PT, R244, UR9, PT ;  /* 0x00000009f4007c0c */ /* 0x000fe4000bf26070 */
[----:B------:R-:W-:Y:S02]  /*7fc0*/  @P0 LOP3.LUT R0, R0, 0x20, RZ, 0xfc, !PT ;  /* 0x0000002000000812 */ /* 0x000fe400078efcff */
[----:B------:R-:W-:Y:S02]  /*7fd0*/  ISETP.GE.U32.AND.EX P5, PT, R111, UR10, PT, P5 ;  /* 0x0000000a6f007c0c */ /* 0x000fe4000bfa6150 */
[----:B------:R-:W-:Y:S01]  /*7fe0*/  ISETP.GE.U32.AND.EX P1, PT, R26, UR10, PT, P1 ;  /* 0x0000000a1a007c0c */ /* 0x000fe2000bf26110 */
[----:B------:R-:W-:Y:S01]  /*7ff0*/  USHF.R.S32.HI UR10, URZ, 0x1f, UR17 ;  /* 0x0000001f3f0a7899 */ /* 0x000fe20008011411 */
[----:B------:R-:W-:Y:S01]  /*8000*/  ISETP.LT.U32.AND.EX P0, PT, R104, RZ, !P4, P6 ;  /* 0x000000ff6800720c */ /* 0x000fe20006701160 */
[----:B------:R-:W-:Y:S02]  /*8010*/  IMAD.U32 R106, RZ, RZ, UR16 ;  /* 0x00000010ff6a7e24 */ /* 0x000fe4000f8e00ff */
[----:B------:R-:W-:Y:S01]  /*8020*/  ULEA.HI UR10, UR10, UR11, URZ, 0x6 ;  /* 0x0000000b0a0a7291 */ /* 0x000fe2000f8f303f */
[----:B------:R-:W-:-:S02]  /*8030*/  SEL R104, RZ, 0x10, P1 ;  /* 0x00000010ff687807 */ /* 0x000fc40000800000 */
[----:B------:R-:W-:Y:S01]  /*8040*/  ISETP.LT.U32.AND.EX P1, PT, R106, RZ, !P1, P6 ;  /* 0x000000ff6a00720c */ /* 0x000fe20004f21160 */
[----:B------:R-:W-:Y:S01]  /*8050*/  USHF.R.S32.HI UR10, URZ, 0x6, UR10 ;  /* 0x000000063f0a7899 */ /* 0x000fe2000801140a */
[----:B------:R-:W-:Y:S01]  /*8060*/  LOP3.LUT R0, R0, 0xffffffef, RZ, 0xc0, !PT ;  /* 0xffffffef00007812 */ /* 0x000fe200078ec0ff */
[----:B------:R-:W-:Y:S02]  /*8070*/  IMAD.U32 R105, RZ, RZ, UR16 ;  /* 0x00000010ff697e24 */ /* 0x000fe4000f8e00ff */
[----:B------:R-:W-:Y:S02]  /*8080*/  UIADD3 UR10, UR10, -0x1, URZ ;  /* 0xffffffff0a0a7890 */ /* 0x000fe4000fffe03f */
[----:B------:R-:W-:Y:S02]  /*8090*/  @P0 LOP3.LUT R0, R0, 0x10, RZ, 0xfc, !PT ;  /* 0x0000001000000812 */ /* 0x000fe400078efcff */
[----:B------:R-:W-:Y:S01]  /*80a0*/  ISETP.LT.U32.AND.EX P0, PT, R105, RZ, !P5, P6 ;  /* 0x000000ff6900720c */ /* 0x000fe20006f01160 */
[----:B------:R-:W-:Y:S01]  /*80b0*/  UISETP.GE.AND UP0, UPT, UR4, UR10, UPT ;  /* 0x0000000a0400728c */ /* 0x000fe2000bf06270 */
[----:B------:R-:W-:-:S02]  /*80c0*/  LOP3.LUT P6, RZ, R0, 0x400, RZ, 0xc0, !PT ;  /* 0x0000040000ff7812 */ /* 0x000fc400078cc0ff */
[----:B------:R-:W-:-:S04]  /*80d0*/  LOP3.LUT R0, R0, 0xffffff7f, RZ, 0xc0, !PT ;  /* 0xffffff7f00007812 */ /* 0x000fc800078ec0ff */
[----:B------:R-:W-:Y:S02]  /*80e0*/  @P1 LOP3.LUT R0, R0, 0x80, RZ, 0xfc, !PT ;  /* 0x0000008000001812 */ /* 0x000fe400078efcff */
[----:B------:R-:W-:-:S04]  /*80f0*/  PLOP3.LUT P1, PT, PT, PT, UP0, 0x40, 0x0 ;  /* 0x000000000000781c */ /* 0x000fc80003f2e808 */
[----:B------:R-:W-:Y:S02]  /*8100*/  SEL R233, R233, RZ, P1 ;  /* 0x000000ffe9e97207 */ /* 0x000fe40000800000 */
[----:B------:R-:W-:-:S04]  /*8110*/  PLOP3.LUT P1, PT, PT, PT, UP0, 0x40, 0x0 ;  /* 0x000000000000781c */ /* 0x000fc80003f2e808 */
[----:B------:R-:W-:Y:S02]  /*8120*/  SEL R100, R100, RZ, P1 ;  /* 0x000000ff64647207 */ /* 0x000fe40000800000 */
[----:B------:R-:W-:Y:S02]  /*8130*/  PLOP3.LUT P1, PT, PT, PT, UP0, 0x40, 0x0 ;  /* 0x000000000000781c */ /* 0x000fe40003f2e808 */
[----:B------:R-:W-:Y:S02]  /*8140*/  SEL R103, RZ, 0x10, P2 ;  /* 0x00000010ff677807 */ /* 0x000fe40001000000 */
[----:B------:R-:W-:Y:S02]  /*8150*/  SEL R232, R232, RZ, P1 ;  /* 0x000000ffe8e87207 */ /* 0x000fe40000800000 */
[----:B------:R-:W-:Y:S02]  /*8160*/  PLOP3.LUT P1, PT, PT, PT, UP0, 0x40, 0x0 ;  /* 0x000000000000781c */ /* 0x000fe40003f2e808 */
[----:B------:R-:W-:-:S02]  /*8170*/  SEL R102, RZ, 0x10, P3 ;  /* 0x00000010ff667807 */ /* 0x000fc40001800000 */
[----:B------:R-:W-:Y:S02]  /*8180*/  SEL R103, R103, RZ, P1 ;  /* 0x000000ff67677207 */ /* 0x000fe40000800000 */
[----:B------:R-:W-:Y:S02]  /*8190*/  PLOP3.LUT P1, PT, PT, PT, UP0, 0x40, 0x0 ;  /* 0x000000000000781c */ /* 0x000fe40003f2e808 */
[----:B------:R-:W-:Y:S02]  /*81a0*/  SEL R101, RZ, 0x10, P4 ;  /* 0x00000010ff657807 */ /* 0x000fe40002000000 */
[----:B------:R-:W-:Y:S02]  /*81b0*/  SEL R102, R102, RZ, P1 ;  /* 0x000000ff66667207 */ /* 0x000fe40000800000 */
[----:B------:R-:W-:Y:S02]  /*81c0*/  PLOP3.LUT P1, PT, PT, PT, UP0, 0x40, 0x0 ;  /* 0x000000000000781c */ /* 0x000fe40003f2e808 */
[----:B------:R-:W-:-:S02]  /*81d0*/  SEL R105, RZ, 0x10, P5 ;  /* 0x00000010ff697807 */ /* 0x000fc40002800000 */
[----:B------:R-:W-:Y:S02]  /*81e0*/  SEL R101, R101, RZ, P1 ;  /* 0x000000ff65657207 */ /* 0x000fe40000800000 */
[----:B------:R-:W-:-:S04]  /*81f0*/  PLOP3.LUT P1, PT, PT, PT, UP0, 0x40, 0x0 ;  /* 0x000000000000781c */ /* 0x000fc80003f2e808 */
[----:B------:R-:W-:Y:S02]  /*8200*/  SEL R125, R105, RZ, P1 ;  /* 0x000000ff697d7207 */ /* 0x000fe40000800000 */
[----:B------:R-:W-:-:S04]  /*8210*/  PLOP3.LUT P1, PT, PT, PT, UP0, 0x40, 0x0 ;  /* 0x000000000000781c */ /* 0x000fc80003f2e808 */
[----:B------:R-:W-:Y:S02]  /*8220*/  SEL R246, R104, RZ, P1 ;  /* 0x000000ff68f67207 */ /* 0x000fe40000800000 */
[----:B------:R-:W-:Y:S04]  /*8230*/  LDSM.16.MT88.4 R104, [R245+0x5800] ;  /* 0x00580000f568783b */ /* 0x000fe80000004200 */
[----:B----4-:R-:W-:Y:S04]  /*8240*/  LDSM.16.MT88.4 R204, [R124+0x4000] ;  /* 0x004000007ccc783b */ /* 0x010fe80000004200 */
[----:B------:R-:W-:Y:S04]  /*8250*/  LDSM.16.MT88.4 R172, [R124+0x4800] ;  /* 0x004800007cac783b */ /* 0x000fe80000004200 */
[----:B------:R-:W-:Y:S04]  /*8260*/  LDSM.16.MT88.4 R140, [R124+0x5000] ;  /* 0x005000007c8c783b */ /* 0x000fe80000004200 */
[----:B------:R-:W-:Y:S04]  /*8270*/  LDSM.16.MT88.4 R108, [R124+0x5800] ;  /* 0x005800007c6c783b */ /* 0x000fe80000004200 */
        /* <DEDUP_REMOVED lines=21> */
[----:B------:R-:W4:Y:S04]  /*83d0*/  LDS R84, [R2+0x294] ;  /* 0x0002940002547984 */ /* 0x000f280000000800 */
        /* <DEDUP_REMOVED lines=47> */
[----:B-1----:R1:W-:Y:S01]  /*86d0*/  STS [R12+0xa000], R81 ;  /* 0x00a000510c007388 */ /* 0x0023e20000000800 */
[----:B------:R-:W-:-:S03]  /*86e0*/  LOP3.LUT R0, R0, 0xffffbfff, RZ, 0xc0, !PT ;  /* 0xffffbfff00007812 */ /* 0x000fc600078ec0ff */
[----:B--2---:R2:W-:Y:S01]  /*86f0*/  STS [R13], R80 ;  /* 0x000000500d007388 */ /* 0x0045e20000000800 */
[----:B------:R-:W-:-:S03]  /*8700*/  SHF.R.U32.HI R243, RZ, 0x3, R242 ;  /* 0x00000003fff37819 */ /* 0x000fc600000116f2 */
[----:B---3--:R3:W-:Y:S04]  /*8710*/  STS [R250], R83 ;  /* 0x00000053fa007388 */ /* 0x0087e80000000800 */
[----:B----4-:R2:W-:Y:S01]  /*8720*/  STS [R251], R84 ;  /* 0x00000054fb007388 */ /* 0x0105e20000000800 */
[----:B------:R-:W-:-:S03]  /*8730*/  LOP3.LUT R0, R0, 0xfffffff7, RZ, 0xc0, !PT ;  /* 0xfffffff700007812 */ /* 0x000fc600078ec0ff */
[----:B------:R1:W-:Y:S04]  /*8740*/  STS [R248+0xa000], R82 ;  /* 0x00a00052f8007388 */ /* 0x0003e80000000800 */
[----:B------:R1:W-:Y:S01]  /*8750*/  STS [R249], R85 ;  /* 0x00000055f9007388 */ /* 0x0003e20000000800 */
[----:B------:R-:W-:-:S03]  /*8760*/  SGXT.U32 R243, R243, 0x3 ;  /* 0x00000003f3f3781a */ /* 0x000fc60000000000 */
[----:B------:R1:W-:Y:S01]  /*8770*/  STS [R23], R86 ;  /* 0x0000005617007388 */ /* 0x0003e20000000800 */
[----:B------:R-:W-:-:S03]  /*8780*/  ISETP.NE.U32.AND P5, PT, R103, RZ, PT ;  /* 0x000000ff6700720c */ /* 0x000fc60003fa5070 */
[----:B------:R1:W-:Y:S01]  /*8790*/  STS [R20], R87 ;  /* 0x0000005714007388 */ /* 0x0003e20000000800 */
[----:B------:R-:W-:-:S03]  /*87a0*/  @P0 LOP3.LUT R0, R0, 0x8, RZ, 0xfc, !PT ;  /* 0x0000000800000812 */ /* 0x000fc600078efcff */
[----:B------:R1:W-:Y:S04]  /*87b0*/  STS [R17+0xa000], R88 ;  /* 0x00a0005811007388 */ /* 0x0003e80000000800 */
[----:B------:R1:W-:Y:S01]  /*87c0*/  STS [R22], R89 ;  /* 0x0000005916007388 */ /* 0x0003e20000000800 */
[----:B------:R-:W-:-:S03]  /*87d0*/  LOP3.LUT R224, R247, 0x38, R242, 0x48, !PT ;  /* 0x00000038f7e07812 */ /* 0x000fc600078e48f2 */
[----:B------:R-:W-:Y:S01]  /*87e0*/  STS [R35], R90 ;  /* 0x0000005a23007388 */ /* 0x000fe20000000800 */
[----:B------:R-:W-:-:S03]  /*87f0*/  LOP3.LUT R236, R243, 0x10, RZ, 0xfc, !PT ;  /* 0x00000010f3ec7812 */ /* 0x000fc600078efcff */
[----:B------:R-:W-:Y:S01]  /*8800*/  STS [R31], R91 ;  /* 0x0000005b1f007388 */ /* 0x000fe20000000800 */
[C---:B------:R-:W-:Y:S01]  /*8810*/  IMAD.SHL.U32 R234, R243.reuse, 0x40, RZ ;  /* 0x00000040f3ea7824 */ /* 0x040fe200078e00ff */
[C---:B------:R-:W-:Y:S02]  /*8820*/  LOP3.LUT R237, R243.reuse, 0x18, RZ, 0xfc, !PT ;  /* 0x00000018f3ed7812 */ /* 0x040fe400078efcff */
[----:B------:R-:W-:Y:S01]  /*8830*/  STS [R24+0xa000], R92 ;  /* 0x00a0005c18007388 */ /* 0x000fe20000000800 */
[C---:B------:R-:W-:Y:S02]  /*8840*/  LOP3.LUT R238, R243.reuse, 0x20, RZ, 0xfc, !PT ;  /* 0x00000020f3ee7812 */ /* 0x040fe400078efcff */
[C---:B------:R-:W-:Y:S01]  /*8850*/  LOP3.LUT R239, R243.reuse, 0x28, RZ, 0xfc, !PT ;  /* 0x00000028f3ef7812 */ /* 0x040fe200078efcff */
[----:B------:R-:W-:Y:S01]  /*8860*/  STS [R34], R112 ;  /* 0x0000007022007388 */ /* 0x000fe20000000800 */
[C---:B------:R-:W-:Y:S02]  /*8870*/  LOP3.LUT R235, R243.reuse, 0x8, RZ, 0xfc, !PT ;  /* 0x00000008f3eb7812 */ /* 0x040fe400078efcff */
[----:B------:R-:W-:Y:S01]  /*8880*/  LOP3.LUT R242, R243, 0x30, RZ, 0xfc, !PT ;  /* 0x00000030f3f27812 */ /* 0x000fe200078efcff */
[----:B------:R-:W-:Y:S01]  /*8890*/  STS [R28], R113 ;  /* 0x000000711c007388 */ /* 0x000fe20000000800 */
[----:B------:R-:W-:-:S02]  /*88a0*/  @P6 LOP3.LUT R0, R0, 0x4000, RZ, 0xfc, !PT ;  /* 0x0000400000006812 */ /* 0x000fc400078efcff */
[----:B------:R-:W-:Y:S01]  /*88b0*/  LOP3.LUT R243, R243, 0x38, RZ, 0xfc, !PT ;  /* 0x00000038f3f37812 */ /* 0x000fe200078efcff */
[----:B------:R-:W-:Y:S01]  /*88c0*/  STS [R29], R114 ;  /* 0x000000721d007388 */ /* 0x000fe20000000800 */
[----:B------:R-:W-:-:S03]  /*88d0*/  LOP3.LUT R0, R0, 0xffff7fff, RZ, 0xc0, !PT ;  /* 0xffff7fff00007812 */ /* 0x000fc600078ec0ff */
[----:B------:R-:W-:Y:S01]  /*88e0*/  STS [R19+0xa000], R93 ;  /* 0x00a0005d13007388 */ /* 0x000fe20000000800 */
[----:B------:R-:W-:-:S03]  /*88f0*/  IMAD.SHL.U32 R236, R236, 0x40, RZ ;  /* 0x00000040ecec7824 */ /* 0x000fc600078e00ff */
[----:B------:R-:W-:Y:S01]  /*8900*/  STS [R16], R94 ;  /* 0x0000005e10007388 */ /* 0x000fe20000000800 */
[----:B------:R-:W-:-:S03]  /*8910*/  IMAD.SHL.U32 R237, R237, 0x40, RZ ;  /* 0x00000040eded7824 */ /* 0x000fc600078e00ff */
[----:B------:R-:W-:Y:S01]  /*8920*/  STS [R21], R95 ;  /* 0x0000005f15007388 */ /* 0x000fe20000000800 */
[----:B------:R-:W-:Y:S02]  /*8930*/  IMAD.SHL.U32 R238, R238, 0x40, RZ ;  /* 0x00000040eeee7824 */ /* 0x000fe400078e00ff */
[----:B------:R-:W-:Y:S01]  /*8940*/  IMAD.SHL.U32 R239, R239, 0x40, RZ ;  /* 0x00000040efef7824 */ /* 0x000fe200078e00ff */
[----:B------:R-:W-:Y:S01]  /*8950*/  STS [R18], R96 ;  /* 0x0000006012007388 */ /* 0x000fe20000000800 */
[----:B------:R-:W-:Y:S02]  /*8960*/  IMAD.SHL.U32 R242, R242, 0x40, RZ ;  /* 0x00000040f2f27824 */ /* 0x000fe400078e00ff */
[----:B------:R-:W-:Y:S01]  /*8970*/  IMAD.SHL.U32 R243, R243, 0x40, RZ ;  /* 0x00000040f3f37824 */ /* 0x000fe200078e00ff */
[----:B------:R-:W-:Y:S01]  /*8980*/  STS [R46+0xa000], R97 ;  /* 0x00a000612e007388 */ /* 0x000fe20000000800 */
[----:B------:R-:W-:Y:S01]  /*8990*/  IMAD.SHL.U32 R235, R235, 0x40, RZ ;  /* 0x00000040ebeb7824 */ /* 0x000fe200078e00ff */
[----:B------:R-:W-:-:S02]  /*89a0*/  ISETP.NE.U32.AND P6, PT, R233, RZ, PT ;  /* 0x000000ffe900720c */ /* 0x000fc40003fc5070 */
[----:B------:R-:W-:Y:S01]  /*89b0*/  STS [R47], R98 ;  /* 0x000000622f007388 */ /* 0x000fe20000000800 */
[----:B------:R-:W-:Y:S02]  /*89c0*/  ISETP.NE.U32.AND P0, PT, R100, RZ, PT ;  /* 0x000000ff6400720c */ /* 0x000fe40003f05070 */
[----:B------:R-:W-:Y:S01]  /*89d0*/  @P5 LOP3.LUT R0, R0, 0x8000, RZ, 0xfc, !PT ;  /* 0x0000800000005812 */ /* 0x000fe200078efcff */
[----:B------:R-:W-:Y:S01]  /*89e0*/  STS [R40], R99 ;  /* 0x0000006328007388 */ /* 0x000fe20000000800 */
[----:B------:R-:W-:-:S03]  /*89f0*/  ISETP.NE.U32.AND P5, PT, R232, RZ, PT ;  /* 0x000000ffe800720c */ /* 0x000fc60003fa5070 */
[----:B-1----:R-:W4:Y:S01]  /*8a00*/  LDL.LU R12, [R1+0x2ec] ;  /* 0x0002ec00010c7983 */ /* 0x002f220000300800 */
[----:B------:R-:W-:-:S03]  /*8a10*/  LOP3.LUT R225, R234, R224, RZ, 0xfc, !PT ;  /* 0x000000e0eae17212 */ /* 0x000fc600078efcff */
[----:B------:R-:W-:Y:S01]  /*8a20*/  STS [R41], R115 ;  /* 0x0000007329007388 */ /* 0x000fe20000000800 */
[-C--:B------:R-:W-:Y:S02]  /*8a30*/  LOP3.LUT R231, R236, R224.reuse, RZ, 0xfc, !PT ;  /* 0x000000e0ece77212 */ /* 0x080fe400078efcff */
[-C--:B------:R-:W-:Y:S01]  /*8a40*/  LOP3.LUT R230, R237, R224.reuse, RZ, 0xfc, !PT ;  /* 0x000000e0ede67212 */ /* 0x080fe200078efcff */
[----:B--2---:R-:W4:Y:S01]  /*8a50*/  LDL.LU R13, [R1+0x2e8] ;  /* 0x0002e800010d7983 */ /* 0x004f220000300800 */
[-C--:B------:R-:W-:Y:S02]  /*8a60*/  LOP3.LUT R229, R238, R224.reuse, RZ, 0xfc, !PT ;  /* 0x000000e0eee57212 */ /* 0x080fe400078efcff */
[-C--:B------:R-:W-:Y:S01]  /*8a70*/  LOP3.LUT R228, R239, R224.reuse, RZ, 0xfc, !PT ;  /* 0x000000e0efe47212 */ /* 0x080fe200078efcff */
[----:B------:R-:W-:Y:S01]  /*8a80*/  STS [R42+0xa000], R116 ;  /* 0x00a000742a007388 */ /* 0x000fe20000000800 */
[-C--:B------:R-:W-:Y:S02]  /*8a90*/  LOP3.LUT R227, R242, R224.reuse, RZ, 0xfc, !PT ;  /* 0x000000e0f2e37212 */ /* 0x080fe400078efcff */
[-C--:B------:R-:W-:Y:S01]  /*8aa0*/  LOP3.LUT R226, R243, R224.reuse, RZ, 0xfc, !PT ;  /* 0x000000e0f3e27212 */ /* 0x080fe200078efcff */
[----:B---3--:R-:W2:Y:S01]  /*8ab0*/  LDL.LU R250, [R1+0x2e4] ;  /* 0x0002e40001fa7983 */ /* 0x008ea20000300800 */
[----:B------:R-:W-:-:S03]  /*8ac0*/  LOP3.LUT R224, R235, R224, RZ, 0xfc, !PT ;  /* 0x000000e0ebe07212 */ /* 0x000fc600078efcff */
[----:B------:R-:W-:Y:S01]  /*8ad0*/  STS [R43], R117 ;  /* 0x000000752b007388 */ /* 0x000fe20000000800 */
[----:B------:R-:W-:-:S03]  /*8ae0*/  IMAD.MOV.U32 R81, RZ, RZ, R125 ;  /* 0x000000ffff517224 */ /* 0x000fc600078e007d */
[----:B------:R-:W2:Y:S01]  /*8af0*/  LDL.LU R251, [R1+0x2e0] ;  /* 0x0002e00001fb7983 */ /* 0x000ea20000300800 */
[----:B------:R-:W-:-:S03]  /*8b00*/  IMAD.MOV.U32 R80, RZ, RZ, R124 ;  /* 0x000000ffff507224 */ /* 0x000fc600078e007c */
[----:B------:R-:W-:Y:S01]  /*8b10*/  STS [R36], R118 ;  /* 0x0000007624007388 */ /* 0x000fe20000000800 */
[----:B------:R-:W-:-:S03]  /*8b20*/  IMAD.SHL.U32 R225, R225, 0x2, RZ ;  /* 0x00000002e1e17824 */ /* 0x000fc600078e00ff */
[----:B------:R-:W2:Y:S04]  /*8b30*/  LDL.LU R248, [R1+0x2dc] ;  /* 0x0002dc0001f87983 */ /* 0x000ea80000300800 */
[----:B------:R-:W-:Y:S01]  /*8b40*/  STS [R37], R119 ;  /* 0x0000007725007388 */ /* 0x000fe20000000800 */
[----:B------:R-:W-:-:S03]  /*8b50*/  IMAD.SHL.U32 R224, R224, 0x2, RZ ;  /* 0x00000002e0e07824 */ /* 0x000fc600078e00ff */
[----:B------:R-:W2:Y:S04]  /*8b60*/  LDL.LU R249, [R1+0x2d8] ;  /* 0x0002d80001f97983 */ /* 0x000ea80000300800 */
[----:B------:R-:W-:Y:S01]  /*8b70*/  STS [R38+0xa000], R120 ;  /* 0x00a0007826007388 */ /* 0x000fe20000000800 */
[----:B------:R-:W-:-:S03]  /*8b80*/  IMAD.SHL.U32 R231, R231, 0x2, RZ ;  /* 0x00000002e7e77824 */ /* 0x000fc600078e00ff */
[----:B------:R-:W3:Y:S01]  /*8b90*/  LDL.LU R23, [R1+0x2d4] ;  /* 0x0002d40001177983 */ /* 0x000ee20000300800 */
[----:B------:R-:W-:-:S03]  /*8ba0*/  ISETP.NE.U32.AND P4, PT, R102, RZ, PT ;  /* 0x000000ff6600720c */ /* 0x000fc60003f85070 */
[----:B------:R-:W-:Y:S01]  /*8bb0*/  STS [R39], R121 ;  /* 0x0000007927007388 */ /* 0x000fe20000000800 */
[----:B------:R-:W-:-:S03]  /*8bc0*/  ISETP.NE.U32.AND P3, PT, R101, RZ, PT ;  /* 0x000000ff6500720c */ /* 0x000fc60003f65070 */
[----:B------:R-:W2:Y:S01]  /*8bd0*/  LDL.LU R20, [R1+0x2d0] ;  /* 0x0002d00001147983 */ /* 0x000ea20000300800 */
[----:B------:R-:W-:-:S03]  /*8be0*/  ISETP.NE.U32.AND P2, PT, R81, RZ, PT ;  /* 0x000000ff5100720c */ /* 0x000fc60003f45070 */
[----:B------:R-:W-:Y:S04]  /*8bf0*/  STS [R32], R122 ;  /* 0x0000007a20007388 */ /* 0x000fe80000000800 */
[----:B------:R-:W2:Y:S04]  /*8c00*/  LDL.LU R17, [R1+0x2cc] ;  /* 0x0002cc0001117983 */ /* 0x000ea80000300800 */
[----:B------:R-:W-:Y:S04]  /*8c10*/  STS [R33], R123 ;  /* 0x0000007b21007388 */ /* 0x000fe80000000800 */
[----:B------:R-:W2:Y:S04]  /*8c20*/  LDL.LU R22, [R1+0x2c8] ;  /* 0x0002c80001167983 */ /* 0x000ea80000300800 */
[----:B------:R-:W-:Y:S06]  /*8c30*/  BAR.SYNC 0x0 ;  /* 0x0000000000007b1d */ /* 0x000fec0000000000 */
[----:B------:R-:W2:Y:S04]  /*8c40*/  LDL.LU R35, [R1+0x2c4] ;  /* 0x0002c40001237983 */ /* 0x000ea80000300800 */
[----:B------:R-:W-:Y:S04]  /*8c50*/  LDSM.16.MT88.4 R196, [R80+0x8000] ;  /* 0x0080000050c4783b */ /* 0x000fe80000004200 */
[----:B------:R-:W-:Y:S04]  /*8c60*/  LDSM.16.MT88.4 R164, [R80+0x8800] ;  /* 0x0088000050a4783b */ /* 0x000fe80000004200 */
[----:B------:R-:W-:Y:S04]  /*8c70*/  LDSM.16.MT88.4 R132, [R80+0x9000] ;  /* 0x009000005084783b */ /* 0x000fe80000004200 */
[----:B------:R-:W-:Y:S04]  /*8c80*/  LDSM.16.MT88.4 R100, [R80+0x9800] ;  /* 0x009800005064783b */ /* 0x000fe80000004200 */
[----:B------:R-:W2:Y:S04]  /*8c90*/  LDL.LU R31, [R1+0x2c0] ;  /* 0x0002c000011f7983 */ /* 0x000ea80000300800 */
[----:B------:R-:W1:Y:S04]  /*8ca0*/  LDSM.16.MT88.4 R192, [R25] ;  /* 0x0000000019c0783b */ /* 0x000e680000004200 */
[----:B------:R-:W1:Y:S04]  /*8cb0*/  LDSM.16.MT88.4 R188, [R30] ;  /* 0x000000001ebc783b */ /* 0x000e680000004200 */
[----:B------:R-:W1:Y:S04]  /*8cc0*/  LDSM.16.MT88.4 R184, [R27] ;  /* 0x000000001bb8783b */ /* 0x000e680000004200 */
[----:B------:R-:W1:Y:S04]  /*8cd0*/  LDSM.16.MT88.4 R180, [R252] ;  /* 0x00000000fcb4783b */ /* 0x000e680000004200 */
[----:B------:R-:W1:Y:S04]  /*8ce0*/  LDSM.16.MT88.4 R160, [R25+0x800] ;  /* 0x0008000019a0783b */ /* 0x000e680000004200 */
[----:B------:R-:W-:Y:S04]  /*8cf0*/  LDSM.16.MT88.4 R156, [R30+0x800] ;  /* 0x000800001e9c783b */ /* 0x000fe80000004200 */
[----:B------:R-:W-:Y:S04]  /*8d00*/  LDSM.16.MT88.4 R152, [R27+0x800] ;  /* 0x000800001b98783b */ /* 0x000fe80000004200 */
[----:B------:R-:W-:Y:S04]  /*8d10*/  LDSM.16.MT88.4 R148, [R252+0x800] ;  /* 0x00080000fc94783b */ /* 0x000fe80000004200 */
[----:B------:R-:W1:Y:S04]  /*8d20*/  LDSM.16.MT88.4 R176, [R245+0x8000] ;  /* 0x00800000f5b0783b */ /* 0x000e680000004200 */
[----:B------:R-:W1:Y:S04]  /*8d30*/  LDSM.16.MT88.4 R128, [R25+0x1000] ;  /* 0x001000001980783b */ /* 0x000e680000004200 */
[----:B------:R-:W-:Y:S04]  /*8d40*/  LDSM.16.MT88.4 R124, [R30+0x1000] ;  /* 0x001000001e7c783b */ /* 0x000fe80000004200 */
[----:B------:R-:W-:Y:S04]  /*8d50*/  LDSM.16.MT88.4 R120, [R27+0x1000] ;  /* 0x001000001b78783b */ /* 0x000fe80000004200 */
[----:B------:R-:W-:Y:S04]  /*8d60*/  LDSM.16.MT88.4 R116, [R252+0x1000] ;  /* 0x00100000fc74783b */ /* 0x000fe80000004200 */
[----:B------:R1:W-:Y:S04]  /*8d70*/  LDSM.16.MT88.4 R96, [R25+0x1800] ;  /* 0x001800001960783b */ /* 0x0003e80000004200 */
[----:B------:R1:W-:Y:S04]  /*8d80*/  LDSM.16.MT88.4 R92, [R30+0x1800] ;  /* 0x001800001e5c783b */ /* 0x0003e80000004200 */
[----:B------:R1:W-:Y:S04]  /*8d90*/  LDSM.16.MT88.4 R88, [R27+0x1800] ;  /* 0x001800001b58783b */ /* 0x0003e80000004200 */
[----:B------:R-:W-:Y:S04]  /*8da0*/  LDSM.16.MT88.4 R84, [R252+0x1800] ;  /* 0x00180000fc54783b */ /* 0x000fe80000004200 */
[----:B------:R-:W1:Y:S04]  /*8db0*/  LDSM.16.MT88.4 R144, [R245+0x8800] ;  /* 0x00880000f590783b */ /* 0x000e680000004200 */
[----:B------:R-:W1:Y:S04]  /*8dc0*/  LDSM.16.MT88.4 R112, [R245+0x9000] ;  /* 0x00900000f570783b */ /* 0x000e680000004200 */
[----:B------:R1:W1:Y:S04]  /*8dd0*/  LDSM.16.MT88.4 R80, [R245+0x9800] ;  /* 0x00980000f550783b */ /* 0x0002680000004200 */
[----:B------:R-:W2:Y:S04]  /*8de0*/  LDL.LU R24, [R1+0x2bc] ;  /* 0x0002bc0001187983 */ /* 0x000ea80000300800 */
[----:B------:R-:W-:Y:S01]  /*8df0*/  @!PT LDS RZ, [RZ] ;  /* 0x00000000fffff984 */ /* 0x000fe20000000800 */
[----:B------:R-:W-:Y:S01]  /*8e00*/  @!PT LDS RZ, [RZ] ;  /* 0x00000000fffff984 */ /* 0x000fe20000000800 */
[----:B------:R-:W-:Y:S01]  /*8e10*/  @!PT LDS RZ, [RZ] ;  /* 0x00000000fffff984 */ /* 0x000fe20000000800 */
[----:B------:R1:W-:Y:S04]  /*8e20*/  LDGSTS.E.BYPASS.128 [R225], [R208.64], P6 ;  /* 0x00000000d0e17fae */ /* 0x0003e8000b101c4e */
[----:B------:R-:W2:Y:S04]  /*8e30*/  LDL.LU R34, [R1+0x2b8] ;  /* 0x0002b80001227983 */ /* 0x000ea80000300800 */
[----:B------:R1:W-:Y:S04]  /*8e40*/  LDGSTS.E.BYPASS.128 [R224], [R210.64], P0 ;  /* 0x00000000d2e07fae */ /* 0x0003e80008101c4e */
[----:B------:R-:W2:Y:S04]  /*8e50*/  LDL.LU R28, [R1+0x2b4] ;  /* 0x0002b400011c7983 */ /* 0x000ea80000300800 */
[----:B------:R1:W-:Y:S01]  /*8e60*/  LDGSTS.E.BYPASS.128 [R231], [R212.64], P5 ;  /* 0x00000000d4e77fae */ /* 0x0003e2000a901c4e */
[----:B------:R-:W-:-:S03]  /*8e70*/  LOP3.LUT P5, RZ, R0, 0x8000, RZ, 0xc0, !PT ;  /* 0x0000800000ff7812 */ /* 0x000fc600078ac0ff */
[----:B------:R-:W2:Y:S01]  /*8e80*/  LDL.LU R29, [R1+0x2b0] ;  /* 0x0002b000011d7983 */ /* 0x000ea20000300800 */
[----:B------:R-:W-:-:S03]  /*8e90*/  ISETP.NE.U32.AND P1, PT, R246, RZ, PT ;  /* 0x000000fff600720c */ /* 0x000fc60003f25070 */
[----:B------:R-:W2:Y:S04]  /*8ea0*/  LDL.LU R19, [R1+0x2ac] ;  /* 0x0002ac0001137983 */ /* 0x000ea80000300800 */
[----:B------:R-:W2:Y:S04]  /*8eb0*/  LDL.LU R16, [R1+0x2a8] ;  /* 0x0002a80001107983 */ /* 0x000ea80000300800 */
[----:B------:R-:W2:Y:S04]  /*8ec0*/  LDL.LU R21, [R1+0x2a4] ;  /* 0x0002a40001157983 */ /* 0x000ea80000300800 */
[----:B------:R-:W2:Y:S01]  /*8ed0*/  LDL.LU R18, [R1+0x2a0] ;  /* 0x0002a00001127983 */ /* 0x000ea20000300800 */
[----:B------:R-:W-:-:S03]  /*8ee0*/  IMAD.SHL.U32 R230, R230, 0x2, RZ ;  /* 0x00000002e6e67824 */ /* 0x000fc600078e00ff */
        /* <DEDUP_REMOVED lines=8> */
[----:B------:R-:W2:Y:S04]  /*8f70*/  LDL.LU R42, [R1+0x28c] ;  /* 0x00028c00012a7983 */ /* 0x000ea80000300800 */
[----:B------:R-:W2:Y:S04]  /*8f80*/  LDL.LU R43, [R1+0x288] ;  /* 0x00028800012b7983 */ /* 0x000ea80000300800 */
[----:B------:R-:W2:Y:S04]  /*8f90*/  LDL.LU R36, [R1+0x284] ;  /* 0x0002840001247983 */ /* 0x000ea80000300800 */
[----:B------:R-:W2:Y:S04]  /*8fa0*/  LDL.LU R37, [R1+0x280] ;  /* 0x0002800001257983 */ /* 0x000ea80000300800 */
[----:B------:R-:W2:Y:S04]  /*8fb0*/  LDL.LU R38, [R1+0x27c] ;  /* 0x00027c0001267983 */ /* 0x000ea80000300800 */
[----:B------:R1:W-:Y:S04]  /*8fc0*/  LDGSTS.E.BYPASS.128 [R230], [R214.64], P5 ;  /* 0x00000000d6e67fae */ /* 0x0003e8000a901c4e */
[----:B------:R-:W2:Y:S04]  /*8fd0*/  LDL.LU R39, [R1+0x278] ;  /* 0x0002780001277983 */ /* 0x000ea80000300800 */
[----:B------:R1:W-:Y:S04]  /*8fe0*/  LDGSTS.E.BYPASS.128 [R229], [R216.64], P4 ;  /* 0x00000000d8e57fae */ /* 0x0003e8000a101c4e */
[----:B------:R-:W2:Y:S04]  /*8ff0*/  LDL.LU R32, [R1+0x274] ;  /* 0x0002740001207983 */ /* 0x000ea80000300800 */
[----:B------:R1:W-:Y:S04]  /*9000*/  LDGSTS.E.BYPASS.128 [R228], [R218.64], P3 ;  /* 0x00000000dae47fae */ /* 0x0003e80009901c4e */
[----:B------:R-:W2:Y:S04]  /*9010*/  LDL.LU R33, [R1+0x270] ;  /* 0x0002700001217983 */ /* 0x000ea80000300800 */
[----:B------:R2:W-:Y:S04]  /*9020*/  LDGSTS.E.BYPASS.128 [R227], [R220.64], P2 ;  /* 0x00000000dce37fae */ /* 0x0005e80009101c4e */
[----:B-1----:R-:W2:Y:S04]  /*9030*/  LDL.LU R25, [R1+0x26c] ;  /* 0x00026c0001197983 */ /* 0x002ea80000300800 */
[----:B------:R1:W-:Y:S04]  /*9040*/  LDGSTS.E.BYPASS.128 [R226], [R222.64], P1 ;  /* 0x00000000dee27fae */ /* 0x0003e80008901c4e */
[----:B------:R-:W2:Y:S04]  /*9050*/  LDL.LU R30, [R1+0x268] ;  /* 0x00026800011e7983 */ /* 0x000ea80000300800 */
[----:B------:R-:W0:Y:S04]  /*9060*/  LDGDEPBAR ;  /* 0x00000000000079af */ /* 0x000e280000000000 */
[----:B------:R-:W2:Y:S04]  /*9070*/  LDL.LU R27, [R1+0x264] ;  /* 0x00026400011b7983 */ /* 0x000ea80000300800 */
[----:B------:R1:W-:Y:S04]  /*9080*/  LDGSTS.E.BYPASS.128 [R225+0x2000], [R208.64+0x80], P6 ;  /* 0x02000080d0e17fae */ /* 0x0003e8000b101c4e */
[----:B------:R-:W2:Y:S04]  /*9090*/  LDL R246, [R1+0x18c] ;  /* 0x00018c0001f67983 */ /* 0x000ea80000100800 */
[----:B-1----:R-:W2:Y:S01]  /*90a0*/  LDL R209, [R1+0x190] ;  /* 0x0001900001d17983 */ /* 0x002ea20000100800 */
[----:B------:R-:W-:-:S02]  /*90b0*/  LOP3.LUT P6, RZ, R0, 0x4000, RZ, 0xc0, !PT ;  /* 0x0000400000ff7812 */ /* 0x000fc400078cc0ff */
[----:B------:R-:W-:Y:S01]  /*90c0*/  LOP3.LUT R0, R0, 0xffffdfff, RZ, 0xc0, !PT ;  /* 0xffffdfff00007812 */ /* 0x000fe200078ec0ff */
[----:B------:R1:W-:Y:S03]  /*90d0*/  LDGSTS.E.BYPASS.128 [R224+0x2000], [R210.64+0x80], P0 ;  /* 0x02000080d2e07fae */ /* 0x0003e60008101c4e */
[----:B------:R-:W-:Y:S02]  /*90e0*/  @P0 LOP3.LUT R0, R0, 0x2000, RZ, 0xfc, !PT ;  /* 0x0000200000000812 */ /* 0x000fe400078efcff */
[----:B------:R-:W-:-:S13]  /*90f0*/  ISETP.NE.U32.AND P0, PT, R232, RZ, PT ;  /* 0x000000ffe800720c */ /* 0x000fda0003f05070 */
[----:B------:R1:W-:Y:S04]  /*9100*/  LDGSTS.E.BYPASS.128 [R231+0x2000], [R212.64+0x80], P0 ;  /* 0x02000080d4e77fae */ /* 0x0003e80008101c4e */
[----:B------:R1:W-:Y:S01]  /*9110*/  LDGSTS.E.BYPASS.128 [R230+0x2000], [R214.64+0x80], P5 ;  /* 0x02000080d6e67fae */ /* 0x0003e2000a901c4e */
[----:B------:R-:W-:-:S03]  /*9120*/  SEL R208, RZ, 0x10, !P6 ;  /* 0x00000010ffd07807 */ /* 0x000fc60007000000 */
[----:B-1----:R-:W3:Y:S04]  /*9130*/  LDL R215, [R1+0x180] ;  /* 0x0001800001d77983 */ /* 0x002ee80000100800 */
[----:B------:R-:W3:Y:S01]  /*9140*/  LDL R214, [R1+0x17c] ;  /* 0x00017c0001d67983 */ /* 0x000ee20000100800 */
[----:B------:R-:W-:Y:S02]  /*9150*/  PLOP3.LUT P6, PT, PT, PT, UP0, 0x40, 0x0 ;  /* 0x000000000000781c */ /* 0x000fe40003fce808 */
[----:B------:R-:W-:Y:S01]  /*9160*/  LOP3.LUT R212, R234, 0x38, R247, 0xf8, !PT ;  /* 0x00000038ead47812 */ /* 0x000fe200078ef8f7 */
[----:B------:R1:W-:Y:S01]  /*9170*/  LDGSTS.E.BYPASS.128 [R229+0x2000], [R216.64+0x80], P4 ;  /* 0x02000080d8e57fae */ /* 0x0003e2000a101c4e */
[----:B------:R-:W-:Y:S02]  /*9180*/  SEL R245, R208, RZ, P6 ;  /* 0x000000ffd0f57207 */ /* 0x000fe40003000000 */
[----:B------:R-:W-:Y:S01]  /*9190*/  LEA R212, R212, 0x6000, 0x1 ;  /* 0x00006000d4d47811 */ /* 0x000fe200078e08ff */
[----:B------:R1:W-:Y:S04]  /*91a0*/  LDGSTS.E.BYPASS.128 [R228+0x2000], [R218.64+0x80], P3 ;  /* 0x02000080dae47fae */ /* 0x0003e80009901c4e */
[----:B------:R1:W-:Y:S04]  /*91b0*/  LDGSTS.E.BYPASS.128 [R227+0x2000], [R220.64+0x80], P2 ;  /* 0x02000080dce37fae */ /* 0x0003e80009101c4e */
[----:B------:R3:W-:Y:S04]  /*91c0*/  LDGSTS.E.BYPASS.128 [R226+0x2000], [R222.64+0x80], P1 ;  /* 0x02000080dee27fae */ /* 0x0007e80008901c4e */
[----:B------:R-:W0:Y:S01]  /*91d0*/  LDGDEPBAR ;  /* 0x00000000000079af */ /* 0x000e220000000000 */
[----:B------:R-:W-:-:S02]  /*91e0*/  LOP3.LUT P0, RZ, R0, 0x40, RZ, 0xc0, !PT ;  /* 0x0000004000ff7812 */ /* 0x000fc4000780c0ff */
[----:B--2---:R-:W-:-:S04]  /*91f0*/  IADD3 R208, P6, R209, UR5, RZ ;  /* 0x00000005d1d07c10 */ /* 0x004fc8000ffde0ff */
[----:B------:R-:W-:Y:S02]  /*9200*/  IADD3.X R209, R246, UR6, RZ, P6, !PT ;  /* 0x00000006f6d17c10 */ /* 0x000fe4000b7fe4ff */
[----:B------:R-:W-:-:S05]  /*9210*/  IADD3 R210, P6, R208, 0x40000, RZ ;  /* 0x00040000d0d27810 */ /* 0x000fca0007fde0ff */
[----:B------:R-:W-:Y:S01]  /*9220*/  IMAD.X R211, RZ, RZ, R209, P6 ;  /* 0x000000ffffd37224 */ /* 0x000fe200030e06d1 */
[----:B------:R-:W-:-:S13]  /*9230*/  ISETP.NE.U32.AND P6, PT, R245, RZ, PT ;  /* 0x000000fff500720c */ /* 0x000fda0003fc5070 */
[----:B------:R2:W-:Y:S01]  /*9240*/  LDGSTS.E.BYPASS.128 [R212], [R210.64], P6 ;  /* 0x00000000d2d47fae */ /* 0x0005e2000b101c4e */
[----:B------:R-:W-:-:S04]  /*9250*/  LOP3.LUT P6, RZ, R0, 0x200, RZ, 0xc0, !PT ;  /* 0x0000020000ff7812 */ /* 0x000fc800078cc0ff */
[----:B--2---:R-:W-:Y:S02]  /*9260*/  SEL R210, RZ, 0x10, !P6 ;  /* 0x00000010ffd27807 */ /* 0x004fe40007000000 */
[----:B------:R-:W-:-:S04]  /*9270*/  PLOP3.LUT P6, PT, PT, PT, UP0, 0x40, 0x0 ;  /* 0x000000000000781c */ /* 0x000fc80003fce808 */
[----:B------:R-:W-:Y:S02]  /*9280*/  SEL R213, R210, RZ, P6 ;  /* 0x000000ffd2d57207 */ /* 0x000fe40003000000 */
[----:B------:R-:W-:-:S05]  /*9290*/  IADD3 R210, P6, R208, 0x48000, RZ ;  /* 0x00048000d0d27810 */ /* 0x000fca0007fde0ff */
[----:B------:R-:W-:Y:S01]  /*92a0*/  IMAD.X R211, RZ, RZ, R209, P6 ;  /* 0x000000ffffd37224 */ /* 0x000fe200030e06d1 */
[----:B------:R-:W-:Y:S02]  /*92b0*/  ISETP.NE.U32.AND P6, PT, R213, RZ, PT ;  /* 0x000000ffd500720c */ /* 0x000fe40003fc5070 */
[----:B------:R-:W-:-:S04]  /*92c0*/  LOP3.LUT R212, R235, 0x38, R247, 0xf8, !PT ;  /* 0x00000038ebd47812 */ /* 0x000fc800078ef8f7 */
[----:B------:R-:W-:-:S07]  /*92d0*/  LEA R212, R212, 0x6000, 0x1 ;  /* 0x00006000d4d47811 */ /* 0x000fce00078e08ff */
        /* <DEDUP_REMOVED lines=11> */
[----:B------:R-:W-:Y:S02]  /*9390*/  PLOP3.LUT P6, PT, PT, PT, UP0, 0x40, 0x0 ;  /* 0x000000000000781c */ /* 0x000fe40003fce808 */
[----:B--2---:R-:W-:-:S04]  /*93a0*/  SEL R210, RZ, 0x10, !P0 ;  /* 0x00000010ffd27807 */ /* 0x004fc80004000000 */
        /* <DEDUP_REMOVED lines=35> */
[----:B------:R-:W-:Y:S02]  /*95e0*/  LEA R212, R212, 0x6000, 0x1 ;  /* 0x00006000d4d47811 */ /* 0x000fe400078e08ff */
[----:B------:R-:W-:-:S05]  /*95f0*/  LOP3.LUT P0, RZ, R0, 0x80, RZ, 0xc0, !PT ;  /* 0x0000008000ff7812 */ /* 0x000fca000780c0ff */
[----:B------:R2:W-:Y:S01]  /*9600*/  LDGSTS.E.BYPASS.128 [R212], [R210.64], P6 ;  /* 0x00000000d2d47fae */ /* 0x0005e2000b101c4e */
[----:B------:R-:W-:-:S05]  /*9610*/  IADD3 R208, P6, R208, 0x78000, RZ ;  /* 0x00078000d0d07810 */ /* 0x000fca0007fde0ff */
[----:B------:R-:W-:Y:S01]  /*9620*/  IMAD.X R209, RZ, RZ, R209, P6 ;  /* 0x000000ffffd17224 */ /* 0x000fe200030e06d1 */
[----:B------:R-:W-:Y:S02]  /*9630*/  PLOP3.LUT P6, PT, PT, PT, UP0, 0x40, 0x0 ;  /* 0x000000000000781c */ /* 0x000fe40003fce808 */
[----:B--2---:R-:W-:-:S04]  /*9640*/  SEL R210, RZ, 0x10, !P0 ;  /* 0x00000010ffd27807 */ /* 0x004fc80004000000 */
[----:B------:R-:W-:-:S04]  /*9650*/  SEL R211, R210, RZ, P6 ;  /* 0x000000ffd2d37207 */ /* 0x000fc80003000000 */
[----:B------:R-:W-:Y:S02]  /*9660*/  ISETP.NE.U32.AND P6, PT, R211, RZ, PT ;  /* 0x000000ffd300720c */ /* 0x000fe40003fc5070 */
[----:B------:R-:W-:-:S04]  /*9670*/  LOP3.LUT R210, R243, 0x38, R247, 0xf8, !PT ;  /* 0x00000038f3d27812 */ /* 0x000fc800078ef8f7 */
[----:B------:R-:W-:-:S07]  /*9680*/  LEA R210, R210, 0x6000, 0x1 ;  /* 0x00006000d2d27811 */ /* 0x000fce00078e08ff */
[----:B------:R2:W-:Y:S01]  /*9690*/  LDGSTS.E.BYPASS.128 [R210], [R208.64], P6 ;  /* 0x00000000d0d27fae */ /* 0x0005e2000b101c4e */
[----:B---3--:R-:W-:Y:S02]  /*96a0*/  IADD3 R222, P6, R215, UR5, RZ ;  /* 0x00000005d7de7c10 */ /* 0x008fe4000ffde0ff */
[----:B------:R-:W-:Y:S01]  /*96b0*/  ISETP.NE.U32.AND P0, PT, R233, RZ, PT ;  /* 0x000000ffe900720c */ /* 0x000fe20003f05070 */
[----:B------:R-:W0:Y:S01]  /*96c0*/  LDGDEPBAR ;  /* 0x00000000000079af */ /* 0x000e220000000000 */
[----:B------:R-:W-:Y:S02]  /*96d0*/  IADD3.X R223, R214, UR6, RZ, P6, !PT ;  /* 0x00000006d6df7c10 */ /* 0x000fe4000b7fe4ff */
[----:B--2---:R-:W-:-:S05]  /*96e0*/  IADD3 R208, P6, R222, 0x40000, RZ ;  /* 0x00040000ded07810 */ /* 0x004fca0007fde0ff */
[----:B------:R-:W-:Y:S01]  /*96f0*/  IMAD.X R209, RZ, RZ, R223, P6 ;  /* 0x000000ffffd17224 */ /* 0x000fe200030e06df */
[----:B------:R-:W-:-:S04]  /*9700*/  IADD3 R210, P6, R222, 0x48000, RZ ;  /* 0x00048000ded27810 */ /* 0x000fc80007fde0ff */
[----:B------:R2:W-:Y:S01]  /*9710*/  LDGSTS.E.BYPASS.128 [R225+0x4000], [R208.64], P0 ;  /* 0x04000000d0e17fae */ /* 0x0005e20008101c4e */
[----:B------:R-:W-:Y:S01]  /*9720*/  IMAD.X R211, RZ, RZ, R223, P6 ;  /* 0x000000ffffd37224 */ /* 0x000fe200030e06df */
[----:B------:R-:W-:-:S05]  /*9730*/  IADD3 R212, P6, R222, 0x50000, RZ ;  /* 0x00050000ded47810 */ /* 0x000fca0007fde0ff */
[----:B------:R-:W-:Y:S01]  /*9740*/  IMAD.X R213, RZ, RZ, R223, P6 ;  /* 0x000000ffffd57224 */ /* 0x000fe200030e06df */
[----:B------:R-:W-:-:S05]  /*9750*/  IADD3 R214, P6, R222, 0x58000, RZ ;  /* 0x00058000ded67810 */ /* 0x000fca0007fde0ff */
[----:B------:R-:W-:Y:S01]  /*9760*/  IMAD.X R215, RZ, RZ, R223, P6 ;  /* 0x000000ffffd77224 */ /* 0x000fe200030e06df */
[----:B-1----:R-:W-:-:S05]  /*9770*/  IADD3 R216, P6, R222, 0x60000, RZ ;  /* 0x00060000ded87810 */ /* 0x002fca0007fde0ff */
[----:B------:R-:W-:Y:S01]  /*9780*/  IMAD.X R217, RZ, RZ, R223, P6 ;  /* 0x000000ffffd97224 */ /* 0x000fe200030e06df */
[----:B------:R-:W-:-:S05]  /*9790*/  IADD3 R218, P6, R222, 0x68000, RZ ;  /* 0x00068000deda7810 */ /* 0x000fca0007fde0ff */
[----:B------:R-:W-:Y:S01]  /*97a0*/  IMAD.X R219, RZ, RZ, R223, P6 ;  /* 0x000000ffffdb7224 */ /* 0x000fe200030e06df */
[----:B------:R-:W-:Y:S02]  /*97b0*/  IADD3 R220, P6, R222, 0x70000, RZ ;  /* 0x00070000dedc7810 */ /* 0x000fe40007fde0ff */
[----:B------:R-:W-:-:S03]  /*97c0*/  LOP3.LUT P0, RZ, R0, 0x2000, RZ, 0xc0, !PT ;  /* 0x0000200000ff7812 */ /* 0x000fc6000780c0ff */
[----:B------:R-:W-:Y:S01]  /*97d0*/  IMAD.X R221, RZ, RZ, R223, P6 ;  /* 0x000000ffffdd7224 */ /* 0x000fe200030e06df */
[----:B------:R-:W-:-:S05]  /*97e0*/  IADD3 R222, P6, R222, 0x78000, RZ ;  /* 0x00078000dede7810 */ /* 0x000fca0007fde0ff */
[----:B------:R-:W-:Y:S01]  /*97f0*/  IMAD.X R223, RZ, RZ, R223, P6 ;  /* 0x000000ffffdf7224 */ /* 0x000fe200030e06df */
[----:B------:R-:W-:Y:S02]  /*9800*/  ISETP.NE.U32.AND P6, PT, R232, RZ, PT ;  /* 0x000000ffe800720c */ /* 0x000fe40003fc5070 */
[----:B------:R-:W-:Y:S01]  /*9810*/  LOP3.LUT R0, R0, 0xffffefff, RZ, 0xc0, !PT ;  /* 0xffffefff00007812 */ /* 0x000fe200078ec0ff */
[----:B------:R1:W-:Y:S03]  /*9820*/  LDGSTS.E.BYPASS.128 [R224+0x4000], [R210.64], P0 ;  /* 0x04000000d2e07fae */ /* 0x0003e60008101c4e */
[----:B------:R-:W-:Y:S02]  /*9830*/  @P0 LOP3.LUT R0, R0, 0x1000, RZ, 0xfc, !PT ;  /* 0x0000100000000812 */ /* 0x000fe400078efcff */
[----:B------:R-:W-:-:S05]  /*9840*/  ISETP.NE.U32.AND P0, PT, R233, RZ, PT ;  /* 0x000000ffe900720c */ /* 0x000fca0003f05070 */
[----:B------:R3:W-:Y:S04]  /*9850*/  LDGSTS.E.BYPASS.128 [R231+0x4000], [R212.64], P6 ;  /* 0x04000000d4e77fae */ /* 0x0007e8000b101c4e */
[----:B------:R1:W-:Y:S04]  /*9860*/  LDGSTS.E.BYPASS.128 [R230+0x4000], [R214.64], P5 ;  /* 0x04000000d6e67fae */ /* 0x0003e8000a901c4e */
[----:B------:R1:W-:Y:S04]  /*9870*/  LDGSTS.E.BYPASS.128 [R229+0x4000], [R216.64], P4 ;  /* 0x04000000d8e57fae */ /* 0x0003e8000a101c4e */
[----:B------:R1:W-:Y:S04]  /*9880*/  LDGSTS.E.BYPASS.128 [R228+0x4000], [R218.64], P3 ;  /* 0x04000000dae47fae */ /* 0x0003e80009901c4e */
[----:B------:R1:W-:Y:S04]  /*9890*/  LDGSTS.E.BYPASS.128 [R227+0x4000], [R220.64], P2 ;  /* 0x04000000dce37fae */ /* 0x0003e80009101c4e */
[----:B------:R1:W-:Y:S04]  /*98a0*/  LDGSTS.E.BYPASS.128 [R226+0x4000], [R222.64], P1 ;  /* 0x04000000dee27fae */ /* 0x0003e80008901c4e */
[----:B------:R-:W0:Y:S04]  /*98b0*/  LDGDEPBAR ;  /* 0x00000000000079af */ /* 0x000e280000000000 */
[----:B------:R-:W-:Y:S06]  /*98c0*/  BAR.SYNC 0x0 ;  /* 0x0000000000007b1d */ /* 0x000fec0000000000 */
[----:B------:R-:W-:Y:S01]  /*98d0*/  @!PT LDS RZ, [RZ] ;  /* 0x00000000fffff984 */ /* 0x000fe20000000800 */
[----:B------:R-:W-:Y:S01]  /*98e0*/  @!PT LDS RZ, [RZ] ;  /* 0x00000000fffff984 */ /* 0x000fe20000000800 */
[----:B------:R-:W-:Y:S01]  /*98f0*/  @!PT LDS RZ, [RZ] ;  /* 0x00000000fffff984 */ /* 0x000fe20000000800 */
[----:B------:R2:W-:Y:S01]  /*9900*/  LDGSTS.E.BYPASS.128 [R225+0x8000], [R208.64+0x80], P0 ;  /* 0x08000080d0e17fae */ /* 0x0005e20008101c4e */
[----:B------:R-:W-:Y:S01]  /*9910*/  LOP3.LUT P0, RZ, R0, 0x1000, RZ, 0xc0, !PT ;  /* 0x0000100000ff7812 */ /* 0x000fe2000780c0ff */
[----:B------:R-:W-:-:S02]  /*9920*/  IMAD.MOV.U32 R232, RZ, RZ, R24 ;  /* 0x000000ffffe87224 */ /* 0x000fc400078e0018 */
[----:B------:R-:W4:Y:S10]  /*9930*/  LDL.LU R24, [R1+0x260] ;  /* 0x0002600001187983 */ /* 0x000f340000300800 */
[----:B------:R1:W-:Y:S04]  /*9940*/  LDGSTS.E.BYPASS.128 [R224+0x8000], [R210.64+0x80], P0 ;  /* 0x08000080d2e07fae */ /* 0x0003e80008101c4e */
[----:B------:R3:W-:Y:S04]  /*9950*/  LDGSTS.E.BYPASS.128 [R231+0x8000], [R212.64+0x80], P6 ;  /* 0x08000080d4e77fae */ /* 0x0007e8000b101c4e */
[----:B------:R1:W-:Y:S04]  /*9960*/  LDGSTS.E.BYPASS.128 [R230+0x8000], [R214.64+0x80], P5 ;  /* 0x08000080d6e67fae */ /* 0x0003e8000a901c4e */
[----:B------:R1:W-:Y:S04]  /*9970*/  LDGSTS.E.BYPASS.128 [R229+0x8000], [R216.64+0x80], P4 ;  /* 0x08000080d8e57fae */ /* 0x0003e8000a101c4e */
[----:B------:R1:W-:Y:S01]  /*9980*/  LDGSTS.E.BYPASS.128 [R228+0x8000], [R218.64+0x80], P3 ;  /* 0x08000080dae47fae */ /* 0x0003e20009901c4e */
[----:B------:R-:W-:Y:S01]  /*9990*/  IADD3 R244, P3, R244, 0x40, RZ ;  /* 0x00000040f4f47810 */ /* 0x000fe20007f7e0ff */
[----:B------:R-:W-:-:S02]  /*99a0*/  IMAD.MOV.U32 R233, RZ, RZ, R34 ;  /* 0x000000ffffe97224 */ /* 0x000fc400078e0022 */
[----:B------:R-:W-:Y:S01]  /*99b0*/  IMAD.MOV.U32 R234, RZ, RZ, R35 ;  /* 0x000000ffffea7224 */ /* 0x000fe200078e0023 */
[----:B------:R2:W-:Y:S01]  /*99c0*/  LDGSTS.E.BYPASS.128 [R227+0x8000], [R220.64+0x80], P2 ;  /* 0x08000080dce37fae */ /* 0x0005e20009101c4e */
[----:B------:R-:W-:-:S03]  /*99d0*/  IMAD.MOV.U32 R235, RZ, RZ, R31 ;  /* 0x000000ffffeb7224 */ /* 0x000fc600078e001f */
[----:B------:R2:W-:Y:S04]  /*99e0*/  STL [R1+0xc0], R244 ;  /* 0x0000c0f401007387 */ /* 0x0005e80000100800 */
[----:B------:R-:W4:Y:S01]  /*99f0*/  LDL.LU R34, [R1+0x25c] ;  /* 0x00025c0001227983 */ /* 0x000f220000300800 */
[----:B-1----:R-:W-:-:S03]  /*9a00*/  IMAD.MOV.U32 R230, RZ, RZ, R28 ;  /* 0x000000ffffe67224 */ /* 0x002fc600078e001c */
[----:B------:R-:W4:Y:S04]  /*9a10*/  LDL.LU R35, [R1+0x258] ;  /* 0x0002580001237983 */ /* 0x000f280000300800 */
[----:B------:R-:W4:Y:S04]  /*9a20*/  LDL.LU R31, [R1+0x254] ;  /* 0x00025400011f7983 */ /* 0x000f280000300800 */
[----:B------:R-:W4:Y:S04]  /*9a30*/  LDL.LU R228, [R1+0x20] ;  /* 0x0000200001e47983 */ /* 0x000f280000300800 */
[----:B------:R-:W4:Y:S04]  /*9a40*/  LDL.LU R229, [R1+0x24] ;  /* 0x0000240001e57983 */ /* 0x000f280000300800 */
[----:B------:R-:W4:Y:S01]  /*9a50*/  LDL.LU R28, [R1+0x250] ;  /* 0x00025000011c7983 */ /* 0x000f220000300800 */
[----:B---3--:R-:W-:-:S02]  /*9a60*/  IMAD.MOV.U32 R231, RZ, RZ, R29 ;  /* 0x000000ffffe77224 */ /* 0x008fc400078e001d */
[----:B--2---:R-:W-:Y:S01]  /*9a70*/  IMAD.MOV.U32 R244, RZ, RZ, R21 ;  /* 0x000000fffff47224 */ /* 0x004fe200078e0015 */
[----:B------:R-:W2:Y:S04]  /*9a80*/  LDL.LU R29, [R1+0x24c] ;  /* 0x00024c00011d7983 */ /* 0x000ea80000300800 */
[----:B------:R-:W3:Y:S01]  /*9a90*/  LDL.LU R21, [R1+0x248] ;  /* 0x0002480001157983 */ /* 0x000ee20000300800 */
[----:B------:R-:W-:Y:S02]  /*9aa0*/  IMAD.MOV.U32 R245, RZ, RZ, R18 ;  /* 0x000000fffff57224 */ /* 0x000fe400078e0012 */
[----:B------:R-:W-:Y:S01]  /*9ab0*/  IMAD.MOV.U32 R246, RZ, RZ, R19 ;  /* 0x000000fffff67224 */ /* 0x000fe200078e0013 */
[----:B------:R-:W2:Y:S01]  /*9ac0*/  LDL.LU R18, [R1+0x244] ;  /* 0x0002440001127983 */ /* 0x000ea20000300800 */
[----:B------:R-:W-:-:S02]  /*9ad0*/  IMAD.MOV.U32 R247, RZ, RZ, R16 ;  /* 0x000000fffff77224 */ /* 0x000fc400078e0010 */
[----:B------:R-:W-:Y:S01]  /*9ae0*/  IMAD.MOV.U32 R236, RZ, RZ, R17 ;  /* 0x000000ffffec7224 */ /* 0x000fe200078e0011 */
[----:B------:R-:W2:Y:S01]  /*9af0*/  LDL.LU R19, [R1+0x240] ;  /* 0x0002400001137983 */ /* 0x000ea20000300800 */
[----:B------:R-:W-:Y:S02]  /*9b00*/  IMAD.X R26, RZ, RZ, R26, P3 ;  /* 0x000000ffff1a7224 */ /* 0x000fe400018e061a */
[----:B------:R-:W-:Y:S01]  /*9b10*/  IMAD.MOV.U32 R237, RZ, RZ, R22 ;  /* 0x000000ffffed7224 */ /* 0x000fe200078e0016 */
[----:B------:R-:W2:Y:S01]  /*9b20*/  LDL.LU R16, [R1+0x23c] ;  /* 0x00023c0001107983 */ /* 0x000ea20000300800 */
[----:B------:R-:W-:-:S03]  /*9b30*/  IMAD.MOV.U32 R238, RZ, RZ, R23 ;  /* 0x000000ffffee7224 */ /* 0x000fc600078e0017 */
[----:B------:R-:W2:Y:S01]  /*9b40*/  LDL.LU R17, [R1+0x238] ;  /* 0x0002380001117983 */ /* 0x000ea20000300800 */
[----:B------:R-:W-:-:S03]  /*9b50*/  IMAD.MOV.U32 R239, RZ, RZ, R20 ;  /* 0x000000ffffef7224 */ /* 0x000fc600078e0014 */
[----:B------:R-:W3:Y:S01]  /*9b60*/  LDL.LU R22, [R1+0x234] ;  /* 0x0002340001167983 */ /* 0x000ee20000300800 */
[----:B------:R-:W-:-:S03]  /*9b70*/  IMAD.MOV.U32 R212, RZ, RZ, R27 ;  /* 0x000000ffffd47224 */ /* 0x000fc600078e001b */
[----:B------:R-:W3:Y:S04]  /*9b80*/  LDL.LU R23, [R1+0x230] ;  /* 0x0002300001177983 */ /* 0x000ee80000300800 */
[----:B------:R-:W3:Y:S01]  /*9b90*/  LDL.LU R20, [R1+0x22c] ;  /* 0x00022c0001147983 */ /* 0x000ee20000300800 */
[----:B------:R-:W-:-:S03]  /*9ba0*/  IMAD.MOV.U32 R214, RZ, RZ, R25 ;  /* 0x000000ffffd67224 */ /* 0x000fc600078e0019 */
[----:B------:R1:W-:Y:S01]  /*9bb0*/  STL [R1+0xbc], R26 ;  /* 0x0000bc1a01007387 */ /* 0x0003e20000100800 */
[----:B------:R-:W-:Y:S02]  /*9bc0*/  IMAD.MOV.U32 R215, RZ, RZ, R30 ;  /* 0x000000ffffd77224 */ /* 0x000fe400078e001e */
[----:B------:R-:W-:Y:S01]  /*9bd0*/  IMAD.MOV.U32 R216, RZ, RZ, R32 ;  /* 0x000000ffffd87224 */ /* 0x000fe200078e0020 */
[----:B------:R1:W-:Y:S01]  /*9be0*/  LDGSTS.E.BYPASS.128 [R226+0x8000], [R222.64+0x80], P1 ;  /* 0x08000080dee27fae */ /* 0x0003e20008901c4e */
[----:B------:R-:W-:Y:S02]  /*9bf0*/  IMAD.MOV.U32 R217, RZ, RZ, R33 ;  /* 0x000000ffffd97224 */ /* 0x000fe400078e0021 */
[----:B------:R-:W-:Y:S02]  /*9c00*/  IMAD.MOV.U32 R218, RZ, RZ, R38 ;  /* 0x000000ffffda7224 */ /* 0x000fe400078e0026 */
[----:B------:R-:W-:Y:S01]  /*9c10*/  IMAD.MOV.U32 R219, RZ, RZ, R39 ;  /* 0x000000ffffdb7224 */ /* 0x000fe200078e0027 */
[----:B-1----:R-:W3:Y:S04]  /*9c20*/  LDL.LU R26, [R1+0x228] ;  /* 0x00022800011a7983 */ /* 0x002ee80000300800 */
[----:B------:R-:W3:Y:S01]  /*9c30*/  LDL.LU R27, [R1+0x224] ;  /* 0x00022400011b7983 */ /* 0x000ee20000300800 */
[----:B------:R-:W-:-:S02]  /*9c40*/  IMAD.MOV.U32 R220, RZ, RZ, R36 ;  /* 0x000000ffffdc7224 */ /* 0x000fc400078e0024 */
[----:B------:R-:W-:Y:S02]  /*9c50*/  IMAD.MOV.U32 R221, RZ, RZ, R37 ;  /* 0x000000ffffdd7224 */ /* 0x000fe400078e0025 */
[----:B------:R-:W-:Y:S02]  /*9c60*/  IMAD.MOV.U32 R222, RZ, RZ, R42 ;  /* 0x000000ffffde7224 */ /* 0x000fe400078e002a */
[----:B------:R-:W-:Y:S02]  /*9c70*/  IMAD.MOV.U32 R223, RZ, RZ, R43 ;  /* 0x000000ffffdf7224 */ /* 0x000fe400078e002b */
[----:B------:R-:W-:Y:S02]  /*9c80*/  IMAD.MOV.U32 R224, RZ, RZ, R40 ;  /* 0x000000ffffe07224 */ /* 0x000fe400078e0028 */
[----:B------:R-:W-:Y:S01]  /*9c90*/  IMAD.MOV.U32 R225, RZ, RZ, R41 ;  /* 0x000000ffffe17224 */ /* 0x000fe200078e0029 */
[C---:B------:R-:W5:Y:S01]  /*9ca0*/  HMMA.16816.F32 R76, R204.reuse, R192, R76 ;  /* 0x000000c0cc4c723c */ /* 0x040f62000000184c */
[----:B------:R-:W-:Y:S01]  /*9cb0*/  IMAD.MOV.U32 R226, RZ, RZ, R46 ;  /* 0x000000ffffe27224 */ /* 0x000fe200078e002e */
[----:B------:R-:W-:Y:S01]  /*9cc0*/  USHF.R.S32.HI UR10, URZ, 0x1f, UR17 ;  /* 0x0000001f3f0a7899 */ /* 0x000fe20008011411 */
[----:B------:R-:W-:Y:S01]  /*9cd0*/  IMAD.MOV.U32 R227, RZ, RZ, R47 ;  /* 0x000000ffffe37224 */ /* 0x000fe200078e002f */
[----:B------:R-:W0:Y:S04]  /*9ce0*/  LDGDEPBAR ;  /* 0x00000000000079af */ /* 0x000e280000000000 */
[C---:B------:R-:W5:Y:S08]  /*9cf0*/  HMMA.16816.F32 R72, R204.reuse, R194, R72 ;  /* 0x000000c2cc48723c */ /* 0x040f700000001848 */
[C---:B------:R-:W5:Y:S08]  /*9d00*/  HMMA.16816.F32 R68, R204.reuse, R188, R68 ;  /* 0x000000bccc44723c */ /* 0x040f700000001844 */
[C---:B------:R-:W5:Y:S08]  /*9d10*/  HMMA.16816.F32 R64, R204.reuse, R190, R64 ;  /* 0x000000becc40723c */ /* 0x040f700000001840 */
[C---:B------:R-:W5:Y:S08]  /*9d20*/  HMMA.16816.F32 R60, R204.reuse, R184, R60 ;  /* 0x000000b8cc3c723c */ /* 0x040f70000000183c */
[C---:B------:R-:W5:Y:S08]  /*9d30*/  HMMA.16816.F32 R56, R204.reuse, R186, R56 ;  /* 0x000000bacc38723c */ /* 0x040f700000001838 */
[C---:B------:R-:W5:Y:S08]  /*9d40*/  HMMA.16816.F32 R52, R204.reuse, R180, R52 ;  /* 0x000000b4cc34723c */ /* 0x040f700000001834 */
[----:B------:R5:W5:Y:S01]  /*9d50*/  HMMA.16816.F32 R48, R204, R182, R48 ;  /* 0x000000b6cc30723c */ /* 0x000b620000001830 */
[----:B----4-:R-:W-:-:S02]  /*9d60*/  IMAD.MOV.U32 R213, RZ, RZ, R24 ;  /* 0x000000ffffd57224 */ /* 0x010fc400078e0018 */
[----:B------:R-:W-:Y:S01]  /*9d70*/  IMAD.MOV.U32 R210, RZ, RZ, R34 ;  /* 0x000000ffffd27224 */ /* 0x000fe200078e0022 */
[----:B------:R-:W4:Y:S01]  /*9d80*/  LDL.LU R24, [R1+0x220] ;  /* 0x0002200001187983 */ /* 0x000f220000300800 */
[----:B------:R-:W-:-:S03]  /*9d90*/  IMAD.MOV.U32 R211, RZ, RZ, R35 ;  /* 0x000000ffffd37224 */ /* 0x000fc600078e0023 */
[----:B------:R-:W4:Y:S01]  /*9da0*/  LDL.LU R25, [R1+0x21c] ;  /* 0x00021c0001197983 */ /* 0x000f220000300800 */
[----:B------:R-:W-:-:S03]  /*9db0*/  IMAD.MOV.U32 R208, RZ, RZ, R31 ;  /* 0x000000ffffd07224 */ /* 0x000fc600078e001f */
[----:B------:R-:W4:Y:S01]  /*9dc0*/  LDL.LU R30, [R1+0x218] ;  /* 0x00021800011e7983 */ /* 0x000f220000300800 */
[----:B------:R-:W-:-:S03]  /*9dd0*/  IMAD.MOV.U32 R209, RZ, RZ, R28 ;  /* 0x000000ffffd17224 */ /* 0x000fc600078e001c */
[----:B------:R-:W4:Y:S01]  /*9de0*/  LDL.LU R31, [R1+0x214] ;  /* 0x00021400011f7983 */ /* 0x000f220000300800 */
[----:B--2---:R-:W5:Y:S03]  /*9df0*/  HMMA.16816.F32 R16, R200, R182, R16 ;  /* 0x000000b6c810723c */ /* 0x004f660000001810 */
[----:B------:R-:W2:Y:S05]  /*9e00*/  LDL.LU R28, [R1+0x210] ;  /* 0x00021000011c7983 */ /* 0x000eaa0000300800 */
[C---:B------:R-:W-:Y:S01]  /*9e10*/  HMMA.16816.F32 R216, R196.reuse, R184, R216 ;  /* 0x000000b8c4d8723c */ /* 0x040fe200000018d8 */
[----:B------:R-:W2:Y:S07]  /*9e20*/  LDL.LU R34, [R1+0x20c] ;  /* 0x00020c0001227983 */ /* 0x000eae0000300800 */
[----:B------:R-:W-:Y:S01]  /*9e30*/  HMMA.16816.F32 R220, R196, R186, R220 ;  /* 0x000000bac4dc723c */ /* 0x000fe200000018dc */
[----:B------:R-:W2:Y:S07]  /*9e40*/  LDL.LU R35, [R1+0x208] ;  /* 0x0002080001237983 */ /* 0x000eae0000300800 */
[----:B-----5:R-:W5:Y:S01]  /*9e50*/  HMMA.16816.F32 R76, R172, R160, R76 ;  /* 0x000000a0ac4c723c */ /* 0x020f62000000184c */
[----:B------:R-:W2:Y:S07]  /*9e60*/  LDL.LU R32, [R1+0x204] ;  /* 0x0002040001207983 */ /* 0x000eae0000300800 */
[C---:B------:R-:W-:Y:S01]  /*9e70*/  HMMA.16816.F32 R228, R176.reuse, R192, R228 ;  /* 0x000000c0b0e4723c */ /* 0x040fe200000018e4 */
[----:B------:R-:W2:Y:S07]  /*9e80*/  LDL.LU R33, [R1+0x200] ;  /* 0x0002000001217983 */ /* 0x000eae0000300800 */
[C---:B------:R-:W-:Y:S01]  /*9e90*/  HMMA.16816.F32 R236, R176.reuse, R190, R236 ;  /* 0x000000beb0ec723c */ /* 0x040fe200000018ec */
[----:B------:R-:W2:Y:S07]  /*9ea0*/  LDL.LU R38, [R1+0x1fc] ;  /* 0x0001fc0001267983 */ /* 0x000eae0000300800 */
[C---:B------:R-:W-:Y:S01]  /*9eb0*/  HMMA.16816.F32 R248, R176.reuse, R184, R248 ;  /* 0x000000b8b0f8723c */ /* 0x040fe200000018f8 */
[----:B------:R-:W2:Y:S07]  /*9ec0*/  LDL.LU R39, [R1+0x1f8] ;  /* 0x0001f80001277983 */ /* 0x000eae0000300800 */
[----:B------:R-:W5:Y:S01]  /*9ed0*/  HMMA.16816.F32 R4, R176, R182, R4 ;  /* 0x000000b6b004723c */ /* 0x000f620000001804 */
[----:B------:R-:W2:Y:S01]  /*9ee0*/  LDL.LU R36, [R1+0x1f4] ;  /* 0x0001f40001247983 */ /* 0x000ea20000300800 */
[----:B------:R-:W-:Y:S01]  /*9ef0*/  ULEA.HI UR10, UR10, UR11, URZ, 0x6 ;  /* 0x0000000b0a0a7291 */ /* 0x000fe2000f8f303f */
[----:B------:R-:W-:-:S04]  /*9f00*/  DEPBAR.LE SB0, 0x0 ;  /* 0x000080000000791a */ /* 0x000fc80000000000 */
[----:B------:R-:W2:Y:S04]  /*9f10*/  LDL.LU R37, [R1+0x1f0] ;  /* 0x0001f00001257983 */ /* 0x000ea80000300800 */
[----:B------:R-:W2:Y:S04]  /*9f20*/  LDL.LU R42, [R1+0x1ec] ;  /* 0x0001ec00012a7983 */ /* 0x000ea80000300800 */
[----:B------:R-:W2:Y:S01]  /*9f30*/  LDL.LU R43, [R1+0x1e8] ;  /* 0x0001e800012b7983 */ /* 0x000ea20000300800 */
[----:B------:R-:W-:-:S03]  /*9f40*/  IMAD.MOV.U32 R204, RZ, RZ, R29 ;  /* 0x000000ffffcc7224 */ /* 0x000fc600078e001d */
[----:B------:R-:W2:Y:S01]  /*9f50*/  LDL.LU R40, [R1+0x1e4] ;  /* 0x0001e40001287983 */ /* 0x000ea20000300800 */
[----:B---3--:R-:W-:-:S03]  /*9f60*/  IMAD.MOV.U32 R205, RZ, RZ, R21 ;  /* 0x000000ffffcd7224 */ /* 0x008fc600078e0015 */
[----:B------:R-:W3:Y:S04]  /*9f70*/  LDL.LU R41, [R1+0x1e0] ;  /* 0x0001e00001297983 */ /* 0x000ee80000300800 */
[----:B------:R-:W3:Y:S04]  /*9f80*/  LDL.LU R46, [R1+0x1dc] ;  /* 0x0001dc00012e7983 */ /* 0x000ee80000300800 */
[----:B------:R-:W3:Y:S04]  /*9f90*/  LDL.LU R47, [R1+0x1d8] ;  /* 0x0001d800012f7983 */ /* 0x000ee80000300800 */
[----:B------:R-:W3:Y:S04]  /*9fa0*/  LDL.LU R29, [R1+0x1d4] ;  /* 0x0001d400011d7983 */ /* 0x000ee80000300800 */
[----:B------:R-:W3:Y:S04]  /*9fb0*/  LDL.LU R21, [R1+0x1d0] ;  /* 0x0001d00001157983 */ /* 0x000ee80000300800 */
[----:B------:R-:W3:Y:S04]  /*9fc0*/  LDL.LU R206, [R1+0x98] ;  /* 0x0000980001ce7983 */ /* 0x000ee80000300800 */
[----:B------:R-:W3:Y:S01]  /*9fd0*/  LDL.LU R207, [R1+0x9c] ;  /* 0x00009c0001cf7983 */ /* 0x000ee20000300800 */
[C---:B----4-:R-:W-:Y:S08]  /*9fe0*/  HMMA.16816.F32 R24, R200.reuse, R186, R24 ;  /* 0x000000bac818723c */ /* 0x050ff00000001818 */
[C---:B--2---:R-:W-:Y:S08]  /*9ff0*/  HMMA.16816.F32 R32, R200.reuse, R190, R32 ;  /* 0x000000bec820723c */ /* 0x044ff00000001820 */
[C---:B------:R-:W-:Y:S08]  /*a000*/  HMMA.16816.F32 R36, R200.reuse, R188, R36 ;  /* 0x000000bcc824723c */ /* 0x040ff00000001824 */
[C---:B---3--:R-:W-:Y:S08]  /*a010*/  HMMA.16816.F32 R40, R200.reuse, R194, R40 ;  /* 0x000000c2c828723c */ /* 0x048ff00000001828 */
[C---:B------:R-:W5:Y:S08]  /*a020*/  HMMA.16816.F32 R44, R200.reuse, R192, R44 ;  /* 0x000000c0c82c723c */ /* 0x040f70000000182c */
[C---:B------:R-:W-:Y:S08]  /*a030*/  HMMA.16816.F32 R28, R200.reuse, R184, R28 ;  /* 0x000000b8c81c723c */ /* 0x040ff0000000181c */
[----:B------:R5:W-:Y:S02]  /*a040*/  HMMA.16816.F32 R20, R200, R180, R20 ;  /* 0x000000b4c814723c */ /* 0x000be40000001814 */
[----:B-----5:R-:W2:Y:S04]  /*a050*/  LDL.LU R200, [R1+0xa0] ;  /* 0x0000a00001c87983 */ /* 0x020ea80000300800 */
[----:B------:R-:W2:Y:S04]  /*a060*/  LDL.LU R201, [R1+0xa4] ;  /* 0x0000a40001c97983 */ /* 0x000ea80000300800 */
[----:B------:R-:W2:Y:S04]  /*a070*/  LDL.LU R202, [R1+0xa8] ;  /* 0x0000a80001ca7983 */ /* 0x000ea80000300800 */
[----:B------:R-:W2:Y:S01]  /*a080*/  LDL.LU R203, [R1+0xac] ;  /* 0x0000ac0001cb7983 */ /* 0x000ea20000300800 */
[C---:B------:R-:W-:Y:S08]  /*a090*/  HMMA.16816.F32 R204, R196.reuse, R194, R204 ;  /* 0x000000c2c4cc723c */ /* 0x040ff000000018cc */
[C---:B------:R-:W-:Y:S08]  /*a0a0*/  HMMA.16816.F32 R208, R196.reuse, R188, R208 ;  /* 0x000000bcc4d0723c */ /* 0x040ff000000018d0 */
[C---:B------:R-:W-:Y:S08]  /*a0b0*/  HMMA.16816.F32 R212, R196.reuse, R190, R212 ;  /* 0x000000bec4d4723c */ /* 0x040ff000000018d4 */
[----:B------:R-:W-:Y:S08]  /*a0c0*/  HMMA.16816.F32 R224, R196, R180, R224 ;  /* 0x000000b4c4e0723c */ /* 0x000ff000000018e0 */
[C---:B------:R-:W-:Y:S08]  /*a0d0*/  HMMA.16816.F32 R72, R172.reuse, R162, R72 ;  /* 0x000000a2ac48723c */ /* 0x040ff00000001848 */
[C---:B------:R-:W-:Y:S08]  /*a0e0*/  HMMA.16816.F32 R68, R172.reuse, R156, R68 ;  /* 0x0000009cac44723c */ /* 0x040ff00000001844 */
[C---:B------:R-:W-:Y:S08]  /*a0f0*/  HMMA.16816.F32 R64, R172.reuse, R158, R64 ;  /* 0x0000009eac40723c */ /* 0x040ff00000001840 */
[C---:B------:R-:W-:Y:S08]  /*a100*/  HMMA.16816.F32 R60, R172.reuse, R152, R60 ;  /* 0x00000098ac3c723c */ /* 0x040ff0000000183c */
[C---:B------:R-:W-:Y:S08]  /*a110*/  HMMA.16816.F32 R56, R172.reuse, R154, R56 ;  /* 0x0000009aac38723c */ /* 0x040ff00000001838 */
[C---:B------:R-:W-:Y:S08]  /*a120*/  HMMA.16816.F32 R52, R172.reuse, R148, R52 ;  /* 0x00000094ac34723c */ /* 0x040ff00000001834 */
[-C--:B------:R-:W-:Y:S08]  /*a130*/  HMMA.16816.F32 R48, R172, R150.reuse, R48 ;  /* 0x00000096ac30723c */ /* 0x080ff00000001830 */
[----:B------:R-:W-:Y:S08]  /*a140*/  HMMA.16816.F32 R16, R168, R150, R16 ;  /* 0x00000096a810723c */ /* 0x000ff00000001810 */
[----:B------:R-:W-:Y:S08]  /*a150*/  HMMA.16816.F32 R76, R140, R128, R76 ;  /* 0x000000808c4c723c */ /* 0x000ff0000000184c */
[----:B------:R-:W-:Y:S08]  /*a160*/  HMMA.16816.F32 R4, R144, R150, R4 ;  /* 0x000000969004723c */ /* 0x000ff00000001804 */
[C---:B--2---:R-:W5:Y:S08]  /*a170*/  HMMA.16816.F32 R200, R196.reuse, R192, R200 ;  /* 0x000000c0c4c8723c */ /* 0x044f7000000018c8 */
[----:B------:R5:W-:Y:S02]  /*a180*/  HMMA.16816.F32 R196, R196, R182, R244 ;  /* 0x000000b6c4c4723c */ /* 0x000be400000018f4 */
[----:B-----5:R-:W2:Y:S04]  /*a190*/  LDL.LU.64 R246, [R1+0x1c8] ;  /* 0x0001c80001f67983 */ /* 0x020ea80000300a00 */
[----:B------:R-:W2:Y:S02]  /*a1a0*/  LDL.LU.64 R244, [R1+0x1c0] ;  /* 0x0001c00001f47983 */ /* 0x000ea40000300a00 */
[-C--:B------:R-:W-:Y:S08]  /*a1b0*/  HMMA.16816.F32 R44, R168, R160.reuse, R44 ;  /* 0x000000a0a82c723c */ /* 0x080ff0000000182c */
[----:B------:R-:W5:Y:S08]  /*a1c0*/  HMMA.16816.F32 R200, R164, R160, R200 ;  /* 0x000000a0a4c8723c */ /* 0x000f7000000018c8 */
[C---:B------:R-:W5:Y:S08]  /*a1d0*/  HMMA.16816.F32 R40, R168.reuse, R162, R40 ;  /* 0x000000a2a828723c */ /* 0x040f700000001828 */
[C---:B------:R-:W5:Y:S08]  /*a1e0*/  HMMA.16816.F32 R36, R168.reuse, R156, R36 ;  /* 0x0000009ca824723c */ /* 0x040f700000001824 */
[C---:B------:R-:W5:Y:S08]  /*a1f0*/  HMMA.16816.F32 R32, R168.reuse, R158, R32 ;  /* 0x0000009ea820723c */ /* 0x040f700000001820 */
[C---:B------:R-:W5:Y:S08]  /*a200*/  HMMA.16816.F32 R28, R168.reuse, R152, R28 ;  /* 0x00000098a81c723c */ /* 0x040f70000000181c */
[C---:B------:R-:W5:Y:S08]  /*a210*/  HMMA.16816.F32 R24, R168.reuse, R154, R24 ;  /* 0x0000009aa818723c */ /* 0x040f700000001818 */
[----:B------:R-:W5:Y:S08]  /*a220*/  HMMA.16816.F32 R20, R168, R148, R20 ;  /* 0x00000094a814723c */ /* 0x000f700000001814 */
[----:B------:R-:W5:Y:S08]  /*a230*/  HMMA.16816.F32 R204, R164, R162, R204 ;  /* 0x000000a2a4cc723c */ /* 0x000f7000000018cc */
[C---:B------:R-:W-:Y:S08]  /*a240*/  HMMA.16816.F32 R192, R176.reuse, R194, R232 ;  /* 0x000000c2b0c0723c */ /* 0x040ff000000018e8 */
[----:B------:R-:W-:Y:S08]  /*a250*/  HMMA.16816.F32 R232, R176, R186, R12 ;  /* 0x000000bab0e8723c */ /* 0x000ff0000000180c */
[----:B------:R-:W5:Y:S08]  /*a260*/  HMMA.16816.F32 R208, R164, R156, R208 ;  /* 0x0000009ca4d0723c */ /* 0x000f7000000018d0 */
[C---:B------:R-:W-:Y:S08]  /*a270*/  HMMA.16816.F32 R72, R140.reuse, R130, R72 ;  /* 0x000000828c48723c */ /* 0x040ff00000001848 */
[C---:B------:R-:W-:Y:S08]  /*a280*/  HMMA.16816.F32 R68, R140.reuse, R124, R68 ;  /* 0x0000007c8c44723c */ /* 0x040ff00000001844 */
[C---:B------:R-:W-:Y:S08]  /*a290*/  HMMA.16816.F32 R64, R140.reuse, R126, R64 ;  /* 0x0000007e8c40723c */ /* 0x040ff00000001840 */
[C---:B------:R-:W-:Y:S08]  /*a2a0*/  HMMA.16816.F32 R60, R140.reuse, R120, R60 ;  /* 0x000000788c3c723c */ /* 0x040ff0000000183c */
[C---:B------:R-:W-:Y:S08]  /*a2b0*/  HMMA.16816.F32 R56, R140.reuse, R122, R56 ;  /* 0x0000007a8c38723c */ /* 0x040ff00000001838 */
[C---:B------:R-:W-:Y:S08]  /*a2c0*/  HMMA.16816.F32 R52, R140.reuse, R116, R52 ;  /* 0x000000748c34723c */ /* 0x040ff00000001834 */
[----:B------:R-:W-:Y:S08]  /*a2d0*/  HMMA.16816.F32 R48, R140, R118, R48 ;  /* 0x000000768c30723c */ /* 0x000ff00000001830 */
[-C--:B-----5:R-:W-:Y:S08]  /*a2e0*/  HMMA.16816.F32 R200, R132, R128.reuse, R200 ;  /* 0x0000008084c8723c */ /* 0x0a0ff000000018c8 */
[C---:B------:R-:W-:Y:S08]  /*a2f0*/  HMMA.16816.F32 R44, R136.reuse, R128, R44 ;  /* 0x00000080882c723c */ /* 0x040ff0000000182c */
[C---:B------:R-:W-:Y:S08]  /*a300*/  HMMA.16816.F32 R40, R136.reuse, R130, R40 ;  /* 0x000000828828723c */ /* 0x040ff00000001828 */
[C---:B------:R-:W-:Y:S08]  /*a310*/  HMMA.16816.F32 R36, R136.reuse, R124, R36 ;  /* 0x0000007c8824723c */ /* 0x040ff00000001824 */
[C---:B------:R-:W-:Y:S08]  /*a320*/  HMMA.16816.F32 R32, R136.reuse, R126, R32 ;  /* 0x0000007e8820723c */ /* 0x040ff00000001820 */
[C---:B------:R-:W-:Y:S08]  /*a330*/  HMMA.16816.F32 R28, R136.reuse, R120, R28 ;  /* 0x00000078881c723c */ /* 0x040ff0000000181c */
[C---:B------:R-:W-:Y:S08]  /*a340*/  HMMA.16816.F32 R24, R136.reuse, R122, R24 ;  /* 0x0000007a8818723c */ /* 0x040ff00000001818 */
[C---:B------:R-:W-:Y:S08]  /*a350*/  HMMA.16816.F32 R20, R136.reuse, R116, R20 ;  /* 0x000000748814723c */ /* 0x040ff00000001814 */
[----:B------:R-:W-:Y:S08]  /*a360*/  HMMA.16816.F32 R16, R136, R118, R16 ;  /* 0x000000768810723c */ /* 0x000ff00000001810 */
[----:B------:R-:W-:Y:S08]  /*a370*/  HMMA.16816.F32 R204, R132, R130, R204 ;  /* 0x0000008284cc723c */ /* 0x000ff000000018cc */
[C---:B------:R-:W-:Y:S08]  /*a380*/  HMMA.16816.F32 R12, R164.reuse, R152, R216 ;  /* 0x00000098a40c723c */ /* 0x040ff000000018d8 */
[C---:B------:R-:W-:Y:S08]  /*a390*/  HMMA.16816.F32 R168, R164.reuse, R154, R220 ;  /* 0x0000009aa4a8723c */ /* 0x040ff000000018dc */
[----:B------:R-:W-:Y:S08]  /*a3a0*/  HMMA.16816.F32 R172, R164, R150, R196 ;  /* 0x00000096a4ac723c */ /* 0x000ff000000018c4 */
[----:B------:R-:W-:Y:S08]  /*a3b0*/  HMMA.16816.F32 R208, R132, R124, R208 ;  /* 0x0000007c84d0723c */ /* 0x000ff000000018d0 */
[----:B------:R-:W-:Y:S08]  /*a3c0*/  HMMA.16816.F32 R76, R108, R96, R76 ;  /* 0x000000606c4c723c */ /* 0x000ff0000000184c */
[C---:B--2---:R-:W5:Y:S08]  /*a3d0*/  HMMA.16816.F32 R244, R176.reuse, R188, R244 ;  /* 0x000000bcb0f4723c */ /* 0x044f7000000018f4 */
[----:B------:R-:W5:Y:S08]  /*a3e0*/  HMMA.16816.F32 R188, R176, R180, R8 ;  /* 0x000000b4b0bc723c */ /* 0x000f700000001808 */
[C---:B------:R-:W5:Y:S08]  /*a3f0*/  HMMA.16816.F32 R8, R164.reuse, R158, R212 ;  /* 0x0000009ea408723c */ /* 0x040f7000000018d4 */
[----:B------:R-:W-:Y:S08]  /*a400*/  HMMA.16816.F32 R176, R164, R148, R224 ;  /* 0x00000094a4b0723c */ /* 0x000ff000000018e0 */
[C---:B-----5:R-:W-:Y:S08]  /*a410*/  HMMA.16816.F32 R184, R144.reuse, R156, R244 ;  /* 0x0000009c90b8723c */ /* 0x060ff000000018f4 */
[C---:B------:R-:W-:Y:S08]  /*a420*/  HMMA.16816.F32 R180, R144.reuse, R158, R236 ;  /* 0x0000009e90b4723c */ /* 0x040ff000000018ec */
[C---:B------:R-:W-:Y:S08]  /*a430*/  HMMA.16816.F32 R164, R144.reuse, R160, R228 ;  /* 0x000000a090a4723c */ /* 0x040ff000000018e4 */
        /* <DEDUP_REMOVED lines=10> */
[----:B------:R-:W-:Y:S08]  /*a4e0*/  HMMA.16816.F32 R48, R108, R86, R48 ;  /* 0x000000566c30723c */ /* 0x000ff00000001830 */
[----:B------:R-:W5:Y:S08]  /*a4f0*/  HMMA.16816.F32 R108, R100, R96, R200 ;  /* 0x00000060646c723c */ /* 0x000f7000000018c8 */
[----:B------:R-:W-:Y:S08]  /*a500*/  HMMA.16816.F32 R8, R132, R126, R8 ;  /* 0x0000007e8408723c */ /* 0x000ff00000001808 */
        /* <DEDUP_REMOVED lines=9> */
[C---:B------:R-:W5:Y:S08]  /*a5a0*/  HMMA.16816.F32 R12, R132.reuse, R120, R12 ;  /* 0x00000078840c723c */ /* 0x040f70000000180c */
[----:B------:R-:W5:Y:S02]  /*a5b0*/  HMMA.16816.F32 R168, R132, R122, R168 ;  /* 0x0000007a84a8723c */ /* 0x000f6400000018a8 */
[----:B-----5:R-:W-:Y:S04]  /*a5c0*/  STL.64 [R1+0xa0], R108 ;  /* 0x0000a06c01007387 */ /* 0x020fe80000100a00 */
[----:B------:R1:W-:Y:S02]  /*a5d0*/  STL.64 [R1+0xa8], R110 ;  /* 0x0000a86e01007387 */ /* 0x0003e40000100a00 */
[C---:B------:R-:W-:Y:S02]  /*a5e0*/  HMMA.16816.F32 R164, R112.reuse, R128, R164 ;  /* 0x0000008070a4723c */ /* 0x040fe400000018a4 */
[----:B------:R-:W-:Y:S06]  /*a5f0*/  STL.64 [R1+0x90], R104 ;  /* 0x0000906801007387 */ /* 0x000fec0000100a00 */
[C---:B------:R-:W-:Y:S01]  /*a600*/  HMMA.16816.F32 R160, R112.reuse, R130, R160 ;  /* 0x0000008270a0723c */ /* 0x040fe200000018a0 */
[----:B------:R2:W-:Y:S07]  /*a610*/  STL.64 [R1+0x98], R106 ;  /* 0x0000986a01007387 */ /* 0x0005ee0000100a00 */
[C---:B------:R-:W-:Y:S08]  /*a620*/  HMMA.16816.F32 R156, R112.reuse, R120, R156 ;  /* 0x00000078709c723c */ /* 0x040ff0000000189c */
[C---:B------:R-:W-:Y:S08]  /*a630*/  HMMA.16816.F32 R152, R112.reuse, R122, R152 ;  /* 0x0000007a7098723c */ /* 0x040ff00000001898 */
[C---:B------:R-:W-:Y:S08]  /*a640*/  HMMA.16816.F32 R128, R112.reuse, R124, R184 ;  /* 0x0000007c7080723c */ /* 0x040ff000000018b8 */
[C---:B------:R-:W-:Y:S08]  /*a650*/  HMMA.16816.F32 R180, R112.reuse, R126, R180 ;  /* 0x0000007e70b4723c */ /* 0x040ff000000018b4 */
[C---:B------:R-:W-:Y:S08]  /*a660*/  HMMA.16816.F32 R120, R112.reuse, R116, R188 ;  /* 0x000000747078723c */ /* 0x040ff000000018bc */
[----:B------:R-:W-:Y:S08]  /*a670*/  HMMA.16816.F32 R4, R112, R118, R4 ;  /* 0x000000767004723c */ /* 0x000ff00000001804 */
[C---:B------:R-:W5:Y:S08]  /*a680*/  HMMA.16816.F32 R112, R100.reuse, R92, R208 ;  /* 0x0000005c6470723c */ /* 0x040f7000000018d0 */
[----:B-1----:R-:W5:Y:S08]  /*a690*/  HMMA.16816.F32 R108, R100, R94, R8 ;  /* 0x0000005e646c723c */ /* 0x002f700000001808 */
[----:B------:R-:W5:Y:S08]  /*a6a0*/  HMMA.16816.F32 R136, R132, R116, R176 ;  /* 0x000000748488723c */ /* 0x000f7000000018b0 */
[----:B--2---:R-:W5:Y:S08]  /*a6b0*/  HMMA.16816.F32 R104, R100, R88, R12 ;  /* 0x000000586468723c */ /* 0x004f70000000180c */
[----:B------:R-:W5:Y:S08]  /*a6c0*/  HMMA.16816.F32 R172, R132, R118, R172 ;  /* 0x0000007684ac723c */ /* 0x000f7000000018ac */
[C---:B------:R-:W5:Y:S02]  /*a6d0*/  HMMA.16816.F32 R8, R100.reuse, R90, R168 ;  /* 0x0000005a6408723c */ /* 0x040f6400000018a8 */
[----:B-----5:R-:W-:Y:S04]  /*a6e0*/  STL.64 [R1+0x80], R112 ;  /* 0x0000807001007387 */ /* 0x020fe80000100a00 */
[----:B------:R-:W-:Y:S04]  /*a6f0*/  STL.64 [R1+0x88], R114 ;  /* 0x0000887201007387 */ /* 0x000fe80000100a00 */
[----:B------:R-:W-:Y:S01]  /*a700*/  STL.64 [R1+0x70], R108 ;  /* 0x0000706c01007387 */ /* 0x000fe20000100a00 */
[C---:B------:R-:W5:Y:S03]  /*a710*/  HMMA.16816.F32 R12, R100.reuse, R84, R136 ;  /* 0x00000054640c723c */ /* 0x040f660000001888 */
[----:B------:R-:W-:Y:S04]  /*a720*/  STL.64 [R1+0x78], R110 ;  /* 0x0000786e01007387 */ /* 0x000fe80000100a00 */
[----:B------:R-:W-:Y:S01]  /*a730*/  STL.64 [R1+0x60], R104 ;  /* 0x0000606801007387 */ /* 0x000fe20000100a00 */
[----:B------:R-:W5:Y:S03]  /*a740*/  HMMA.16816.F32 R100, R100, R86, R172 ;  /* 0x000000566464723c */ /* 0x000f6600000018ac */
[----:B------:R-:W-:Y:S04]  /*a750*/  STL.64 [R1+0x68], R106 ;  /* 0x0000686a01007387 */ /* 0x000fe80000100a00 */
[----:B------:R-:W-:Y:S04]  /*a760*/  STL.64 [R1+0x50], R8 ;  /* 0x0000500801007387 */ /* 0x000fe80000100a00 */
[----:B------:R1:W-:Y:S02]  /*a770*/  STL.64 [R1+0x58], R10 ;  /* 0x0000580a01007387 */ /* 0x0003e40000100a00 */
[C---:B-1----:R-:W5:Y:S02]  /*a780*/  HMMA.16816.F32 R8, R80.reuse, R96, R164 ;  /* 0x000000605008723c */ /* 0x042f6400000018a4 */
[----:B-----5:R-:W-:Y:S04]  /*a790*/  STL.64 [R1+0x40], R12 ;  /* 0x0000400c01007387 */ /* 0x020fe80000100a00 */
[----:B------:R1:W-:Y:S04]  /*a7a0*/  STL.64 [R1+0x48], R14 ;  /* 0x0000480e01007387 */ /* 0x0003e80000100a00 */
[----:B------:R-:W-:Y:S04]  /*a7b0*/  STL.64 [R1+0x30], R100 ;  /* 0x0000306401007387 */ /* 0x000fe80000100a00 */
[----:B------:R-:W-:Y:S01]  /*a7c0*/  STL.64 [R1+0x38], R102 ;  /* 0x0000386601007387 */ /* 0x000fe20000100a00 */
[----:B-1----:R-:W5:Y:S01]  /*a7d0*/  HMMA.16816.F32 R12, R80, R98, R160 ;  /* 0x00000062500c723c */ /* 0x002f6200000018a0 */
[----:B------:R-:W-:-:S07]  /*a7e0*/  USHF.R.S32.HI UR10, URZ, 0x6, UR10 ;  /* 0x000000063f0a7899 */ /* 0x000fce000801140a */
[----:B------:R-:W-:Y:S04]  /*a7f0*/  STL.64 [R1+0x20], R8 ;  /* 0x0000200801007387 */ /* 0x000fe80000100a00 */
[----:B------:R1:W-:Y:S01]  /*a800*/  STL.64 [R1+0x28], R10 ;  /* 0x0000280a01007387 */ /* 0x0003e20000100a00 */
[----:B------:R-:W-:-:S04]  /*a810*/  UIADD3 UR4, UR4, 0x1, URZ ;  /* 0x0000000104047890 */ /* 0x000fc8000fffe03f */
[----:B------:R-:W-:Y:S01]  /*a820*/  UISETP.GE.AND UP0, UPT, UR4, UR10, UPT ;  /* 0x0000000a0400728c */ /* 0x000fe2000bf06270 */
[----:B-1----:R-:W5:Y:S01]  /*a830*/  HMMA.16816.F32 R8, R80, R94, R180 ;  /* 0x0000005e5008723c */ /* 0x002f6200000018b4 */
[----:B------:R-:W-:Y:S06]  /*a840*/  BAR.SYNC 0x0 ;  /* 0x0000000000007b1d */ /* 0x000fec0000000000 */
[----:B------:R-:W-:Y:S01]  /*a850*/  PLOP3.LUT P1, PT, PT, PT, UP0, 0x40, 0x0 ;  /* 0x000000000000781c */ /* 0x000fe20003f2e808 */
[----:B-----5:R-:W-:Y:S01]  /*a860*/  STL.64 [R1+0x10], R12 ;  /* 0x0000100c01007387 */ /* 0x020fe20000100a00 */
[----:B------:R-:W-:-:S03]  /*a870*/  UIADD3 UR5, UP1, UR5, 0x40000, URZ ;  /* 0x0004000005057890 */ /* 0x000fc6000ff3e03f */
[----:B------:R1:W-:Y:S01]  /*a880*/  STL.64 [R1+0x18], R14 ;  /* 0x0000180e01007387 */ /* 0x0003e20000100a00 */
[----:B------:R5:W5:Y:S01]  /*a890*/  HMMA.16816.F32 R244, R80, R92, R128 ;  /* 0x0000005c50f4723c */ /* 0x000b620000001880 */
[----:B------:R-:W-:Y:S01]  /*a8a0*/  UIADD3.X UR6, URZ, UR6, URZ, UP1, !UPT ;  /* 0x000000063f067290 */ /* 0x000fe20008ffe43f */
[----:B------:R-:W-:-:S06]  /*a8b0*/  LOP3.LUT P0, RZ, R0, 0x800, RZ, 0xc0, !PT ;  /* 0x0000080000ff7812 */ /* 0x000fcc000780c0ff */
[C---:B------:R5:W5:Y:S02]  /*a8c0*/  HMMA.16816.F32 R248, R80.reuse, R88, R156 ;  /* 0x0000005850f8723c */ /* 0x040b64000000189c */
[----:B------:R-:W-:Y:S04]  /*a8d0*/  STL.64 [R1], R8 ;  /* 0x0000000801007387 */ /* 0x000fe80000100a00 */
[----:B------:R2:W-:Y:S02]  /*a8e0*/  STL.64 [R1+0x8], R10 ;  /* 0x0000080a01007387 */ /* 0x0005e40000100a00 */
[C---:B-1----:R5:W5:Y:S08]  /*a8f0*/  HMMA.16816.F32 R12, R80.reuse, R90, R152 ;  /* 0x0000005a500c723c */ /* 0x042b700000001898 */
[C---:B------:R5:W5:Y:S08]  /*a900*/  HMMA.16816.F32 R4, R80.reuse, R86, R4 ;  /* 0x000000565004723c */ /* 0x040b700000001804 */
[----:B--2---:R5:W5:Y:S01]  /*a910*/  HMMA.16816.F32 R8, R80, R84, R120 ;  /* 0x000000545008723c */ /* 0x004b620000001878 */
[----:B------:R-:W-:Y:S01]  /*a920*/  @!P1 CALL.REL.NOINC `(.L_x_1) ;  /* 0x0000001000009944 */ /* 0x000fe20003c00000 */
[----:B------:R-:W-:-:S06]  /*a930*/  BRA `(.L_x_2) ;  /* 0xffff8f0000007947 */ /* 0x000fcc000383ffff */
.L_x_1:
[----:B-----5:R-:W2:Y:S01]  /*a940*/  LDL.LU R91, [R1+0x38] ;  /* 0x00003800015b7983 */ /* 0x020ea20000300800 */
[----:B------:R-:W-:-:S04]  /*a950*/  DEPBAR.LE SB0, 0x0 ;  /* 0x000080000000791a */ /* 0x000fc80000000000 */
[----:B------:R-:W3:Y:S04]  /*a960*/  LDL.LU R90, [R1+0x3c] ;  /* 0x00003c00015a7983 */ /* 0x000ee80000300800 */
[----:B------:R-:W4:Y:S04]  /*a970*/  LDL.LU R89, [R1+0x30] ;  /* 0x0000300001597983 */ /* 0x000f280000300800 */
[----:B------:R-:W2:Y:S04]  /*a980*/  LDL.LU R92, [R1+0x34] ;  /* 0x00003400015c7983 */ /* 0x000ea80000300800 */
[----:B------:R-:W2:Y:S04]  /*a990*/  LDL.LU R95, [R1+0x48] ;  /* 0x00004800015f7983 */ /* 0x000ea80000300800 */
[----:B------:R-:W2:Y:S04]  /*a9a0*/  LDL.LU R94, [R1+0x4c] ;  /* 0x00004c00015e7983 */ /* 0x000ea80000300800 */
[----:B------:R-:W2:Y:S04]  /*a9b0*/  LDL.LU R93, [R1+0x40] ;  /* 0x00004000015d7983 */ /* 0x000ea80000300800 */
[----:B------:R-:W2:Y:S04]  /*a9c0*/  LDL.LU R108, [R1+0x44] ;  /* 0x00004400016c7983 */ /* 0x000ea80000300800 */
[----:B------:R-:W2:Y:S04]  /*a9d0*/  LDL.LU R109, [R1+0x58] ;  /* 0x00005800016d7983 */ /* 0x000ea80000300800 */
[----:B------:R-:W3:Y:S04]  /*a9e0*/  LDL.LU R107, [R1+0x5c] ;  /* 0x00005c00016b7983 */ /* 0x000ee80000300800 */
[----:B------:R-:W4:Y:S04]  /*a9f0*/  LDL.LU R106, [R1+0x50] ;  /* 0x00005000016a7983 */ /* 0x000f280000300800 */
        /* <DEDUP_REMOVED lines=18> */
[----:B-1----:R-:W4:Y:S04]  /*ab20*/  LDL.LU R80, [R1+0x80] ;  /* 0x0000800001507983 */ /* 0x002f280000300800 */
[----:B------:R-:W4:Y:S01]  /*ab30*/  LDL.LU R111, [R1+0xe0] ;  /* 0x0000e000016f7983 */ /* 0x000f220000300800 */
[----:B------:R-:W-:-:S02]  /*ab40*/  USHF.L.U32 UR8, UR8, 0xe, URZ ;  /* 0x0000000e08087899 */ /* 0x000fc4000800063f */
[----:B------:R-:W-:Y:S02]  /*ab50*/  UMOV UR6, 0x4 ;  /* 0x0000000400067882 */ /* 0x000fe40000000000 */
[----:B------:R-:W-:Y:S01]  /*ab60*/  ULDC.64 UR4, c[0x0][0x188] ;  /* 0x0000620000047ab9 */ /* 0x000fe20000000a00 */
[----:B------:R-:W-:Y:S06]  /*ab70*/  BAR.SYNC 0x0 ;  /* 0x0000000000007b1d */ /* 0x000fec0000000000 */
[----:B--2---:R-:W-:Y:S02]  /*ab80*/  IMAD.MOV.U32 R110, RZ, RZ, R109 ;  /* 0x000000ffff6e7224 */ /* 0x004fe400078e006d */
[----:B---3--:R-:W-:-:S02]  /*ab90*/  IMAD.MOV.U32 R109, RZ, RZ, R107 ;  /* 0x000000ffff6d7224 */ /* 0x008fc400078e006b */
[----:B----4-:R-:W-:Y:S02]  /*aba0*/  IMAD.MOV.U32 R107, RZ, RZ, R106 ;  /* 0x000000ffff6b7224 */ /* 0x010fe400078e006a */
[----:B------:R-:W-:Y:S02]  /*abb0*/  IMAD.MOV.U32 R106, RZ, RZ, R105 ;  /* 0x000000ffff6a7224 */ /* 0x000fe400078e0069 */
[----:B------:R-:W-:Y:S02]  /*abc0*/  IMAD.MOV.U32 R105, RZ, RZ, R104 ;  /* 0x000000ffff697224 */ /* 0x000fe400078e0068 */
[----:B------:R-:W-:Y:S02]  /*abd0*/  IMAD.MOV.U32 R104, RZ, RZ, R103 ;  /* 0x000000ffff687224 */ /* 0x000fe400078e0067 */
[----:B------:R-:W-:Y:S02]  /*abe0*/  IMAD.MOV.U32 R103, RZ, RZ, R102 ;  /* 0x000000ffff677224 */ /* 0x000fe400078e0066 */
[----:B------:R-:W-:-:S02]  /*abf0*/  IMAD.MOV.U32 R102, RZ, RZ, R101 ;  /* 0x000000ffff667224 */ /* 0x000fc400078e0065 */
[----:B------:R-:W-:Y:S02]  /*ac00*/  IMAD.MOV.U32 R101, RZ, RZ, R100 ;  /* 0x000000ffff657224 */ /* 0x000fe400078e0064 */
[----:B------:R-:W-:Y:S02]  /*ac10*/  IMAD.MOV.U32 R100, RZ, RZ, R99 ;  /* 0x000000ffff647224 */ /* 0x000fe400078e0063 */
[----:B------:R-:W-:Y:S02]  /*ac20*/  IMAD.MOV.U32 R99, RZ, RZ, R98 ;  /* 0x000000ffff637224 */ /* 0x000fe400078e0062 */
[----:B------:R-:W-:Y:S02]  /*ac30*/  IMAD.MOV.U32 R98, RZ, RZ, R97 ;  /* 0x000000ffff627224 */ /* 0x000fe400078e0061 */
[----:B------:R-:W-:Y:S02]  /*ac40*/  IMAD.MOV.U32 R97, RZ, RZ, R88 ;  /* 0x000000ffff617224 */ /* 0x000fe400078e0058 */
[----:B------:R-:W-:-:S02]  /*ac50*/  IMAD.MOV.U32 R88, RZ, RZ, R86 ;  /* 0x000000ffff587224 */ /* 0x000fc400078e0056 */
[----:B------:R-:W-:Y:S02]  /*ac60*/  IMAD.MOV.U32 R86, RZ, RZ, R85 ;  /* 0x000000ffff567224 */ /* 0x000fe400078e0055 */
[----:B------:R-:W-:Y:S02]  /*ac70*/  IMAD.MOV.U32 R85, RZ, RZ, R84 ;  /* 0x000000ffff557224 */ /* 0x000fe400078e0054 */
[----:B------:R-:W2:Y:S04]  /*ac80*/  LDL.LU R84, [R1+0x194] ;  /* 0x0001940001547983 */ /* 0x000ea80000300800 */
[----:B------:R-:W3:Y:S04]  /*ac90*/  LDL.LU R2, [R1+0x1b8] ;  /* 0x0001b80001027983 */ /* 0x000ee80000300800 */
[----:B------:R-:W4:Y:S01]  /*aca0*/  LDL.LU R3, [R1+0x1b4] ;  /* 0x0001b40001037983 */ /* 0x000f220000300800 */
[----:B--2---:R-:W-:-:S02]  /*acb0*/  IMAD R0, R84, 0x44, R111 ;  /* 0x0000004454007824 */ /* 0x004fc400078e026f */
        /* <DEDUP_REMOVED lines=36> */
[----:B------:R-:W-:Y:S01]  /*af00*/  IMAD.MOV.U32 R88, RZ, RZ, R86 ;  /* 0x000000ffff587224 */ /* 0x000fe200078e0056 */
[----:B------:R-:W2:Y:S01]  /*af10*/  LDL.LU R80, [R1+0x1b0] ;  /* 0x0001b00001507983 */ /* 0x000ea20000300800 */
        /* <DEDUP_REMOVED lines=10> */
[----:B------:R-:W-:Y:S01]  /*afc0*/  IMAD.MOV.U32 R100, RZ, RZ, R88 ;  /* 0x000000ffff647224 */ /* 0x000fe200078e0058 */
[----:B------:R-:W2:Y:S01]  /*afd0*/  LDL.LU R81, [R1+0x1ac] ;  /* 0x0001ac0001517983 */ /* 0x000ea20000300800 */
        /* <DEDUP_REMOVED lines=8> */
[----:B------:R-:W-:Y:S01]  /*b060*/  IMAD.MOV.U32 R103, RZ, RZ, R102 ;  /* 0x000000ffff677224 */ /* 0x000fe200078e0066 */
[----:B------:R-:W2:Y:S01]  /*b070*/  LDL.LU R82, [R1+0x1a8] ;  /* 0x0001a80001527983 */ /* 0x000ea20000300800 */
[----:B------:R-:W-:Y:S02]  /*b080*/  IMAD.MOV.U32 R102, RZ, RZ, R101 ;  /* 0x000000ffff667224 */ /* 0x000fe400078e0065 */
[----:B------:R-:W-:Y:S02]  /*b090*/  IMAD.MOV.U32 R101, RZ, RZ, R88 ;  /* 0x000000ffff657224 */ /* 0x000fe400078e0058 */
[----:B------:R-:W-:Y:S02]  /*b0a0*/  IMAD.MOV.U32 R88, RZ, RZ, R86 ;  /* 0x000000ffff587224 */ /* 0x000fe400078e0056 */
[----:B------:R-:W-:-:S02]  /*b0b0*/  IMAD.MOV.U32 R86, RZ, RZ, R85 ;  /* 0x000000ffff567224 */ /* 0x000fc400078e0055 */
[----:B------:R-:W-:Y:S02]  /*b0c0*/  IMAD.MOV.U32 R85, RZ, RZ, R83 ;  /* 0x000000ffff557224 */ /* 0x000fe400078e0053 */
[----:B------:R-:W2:Y:S04]  /*b0d0*/  LDL.LU R83, [R1+0x1a4] ;  /* 0x0001a40001537983 */ /* 0x000ea80000300800 */
[----:B------:R-:W2:Y:S01]  /*b0e0*/  LDL.LU R115, [R1+0x1a0] ;  /* 0x0001a00001737983 */ /* 0x000ea20000300800 */
[C---:B---3--:R-:W-:Y:S02]  /*b0f0*/  IMAD R2, R84.reuse, 0x44, R2 ;  /* 0x0000004454027824 */ /* 0x048fe400078e0202 */
[C---:B----4-:R-:W-:Y:S01]  /*b100*/  IMAD R3, R84.reuse, 0x44, R3 ;  /* 0x0000004454037824 */ /* 0x050fe200078e0203 */
[----:B------:R-:W3:Y:S01]  /*b110*/  LDL.LU R116, [R1+0x198] ;  /* 0x0001980001747983 */ /* 0x000ee20000300800 */
[----:B--2---:R-:W-:-:S02]  /*b120*/  IMAD R80, R84, 0x44, R80 ;  /* 0x0000004454507824 */ /* 0x004fc400078e0250 */
[C---:B------:R-:W-:Y:S02]  /*b130*/  IMAD R81, R84.reuse, 0x44, R81 ;  /* 0x0000004454517824 */ /* 0x040fe400078e0251 */
[C---:B------:R-:W-:Y:S02]  /*b140*/  IMAD R82, R84.reuse, 0x44, R82 ;  /* 0x0000004454527824 */ /* 0x040fe400078e0252 */
[C---:B------:R-:W-:Y:S02]  /*b150*/  IMAD R83, R84.reuse, 0x44, R83 ;  /* 0x0000004454537824 */ /* 0x040fe400078e0253 */
[----:B------:R-:W-:Y:S02]  /*b160*/  IMAD R84, R84, 0x44, R115 ;  /* 0x0000004454547824 */ /* 0x000fe400078e0273 */
        /* <DEDUP_REMOVED lines=11> */
[----:B------:R-:W3:Y:S01]  /*b220*/  LDL.LU R86, [R1+0x19c] ;  /* 0x00019c0001567983 */ /* 0x000ee20000300800 */
[----:B------:R-:W-:Y:S02]  /*b230*/  IMAD.MOV.U32 R134, RZ, RZ, R98 ;  /* 0x000000ffff867224 */ /* 0x000fe400078e0062 */
[----:B------:R-:W-:Y:S02]  /*b240*/  IMAD.MOV.U32 R135, RZ, RZ, R97 ;  /* 0x000000ffff877224 */ /* 0x000fe400078e0061 */
[----:B------:R-:W-:-:S02]  /*b250*/  IMAD.MOV.U32 R98, RZ, RZ, R87 ;  /* 0x000000ffff627224 */ /* 0x000fc400078e0057 */
[----:B------:R-:W-:Y:S01]  /*b260*/  IMAD.MOV.U32 R97, RZ, RZ, R96 ;  /* 0x000000ffff617224 */ /* 0x000fe200078e0060 */
[----:B------:R-:W2:Y:S01]  /*b270*/  LDL.LU R87, [R1+0xc] ;  /* 0x00000c0001577983 */ /* 0x000ea20000300800 */
[----:B------:R-:W-:-:S03]  /*b280*/  IMAD.MOV.U32 R133, RZ, RZ, R99 ;  /* 0x000000ffff857224 */ /* 0x000fc600078e0063 */
[----:B------:R-:W4:Y:S01]  /*b290*/  LDL.LU R96, [R1] ;  /* 0x0000000001607983 */ /* 0x000f220000300800 */
[----:B------:R-:W-:Y:S02]  /*b2a0*/  IMAD.MOV.U32 R132, RZ, RZ, R100 ;  /* 0x000000ffff847224 */ /* 0x000fe400078e0064 */
[----:B------:R-:W-:Y:S02]  /*b2b0*/  IMAD.MOV.U32 R117, RZ, RZ, R104 ;  /* 0x000000ffff757224 */ /* 0x000fe400078e0068 */
[----:B------:R-:W-:Y:S02]  /*b2c0*/  IMAD.MOV.U32 R104, RZ, RZ, R85 ;  /* 0x000000ffff687224 */ /* 0x000fe400078e0055 */
[----:B------:R-:W-:Y:S02]  /*b2d0*/  IMAD.MOV.U32 R127, RZ, RZ, R105 ;  /* 0x000000ffff7f7224 */ /* 0x000fe400078e0069 */
[----:B------:R-:W-:Y:S02]  /*b2e0*/  IMAD.MOV.U32 R128, RZ, RZ, R104 ;  /* 0x000000ffff807224 */ /* 0x000fe400078e0068 */
[----:B------:R-:W-:-:S02]  /*b2f0*/  IMAD.MOV.U32 R126, RZ, RZ, R106 ;  /* 0x000000ffff7e7224 */ /* 0x000fc400078e006a */
[----:B------:R-:W-:Y:S02]  /*b300*/  IMAD.SHL.U32 R85, R3, 0x4, RZ ;  /* 0x0000000403557824 */ /* 0x000fe400078e00ff */
[----:B------:R-:W-:Y:S02]  /*b310*/  IMAD.SHL.U32 R0, R0, 0x4, RZ ;  /* 0x0000000400007824 */ /* 0x000fe400078e00ff */
[----:B------:R-:W-:Y:S02]  /*b320*/  IMAD.SHL.U32 R2, R2, 0x4, RZ ;  /* 0x0000000402027824 */ /* 0x000fe400078e00ff */
[----:B------:R-:W-:Y:S01]  /*b330*/  IMAD.SHL.U32 R80, R80, 0x4, RZ ;  /* 0x0000000450507824 */ /* 0x000fe200078e00ff */
[----:B------:R-:W-:Y:S01]  /*b340*/  STS.64 [R0], R76 ;  /* 0x0000004c00007388 */ /* 0x000fe20000000a00 */
[----:B------:R-:W-:Y:S02]  /*b350*/  IMAD.SHL.U32 R81, R81, 0x4, RZ ;  /* 0x0000000451517824 */ /* 0x000fe400078e00ff */
[----:B------:R-:W-:Y:S01]  /*b360*/  IMAD.SHL.U32 R82, R82, 0x4, RZ ;  /* 0x0000000452527824 */ /* 0x000fe200078e00ff */
[----:B------:R-:W-:Y:S01]  /*b370*/  STS.64 [R0+0x880], R78 ;  /* 0x0008804e00007388 */ /* 0x000fe20000000a00 */
[----:B------:R-:W-:-:S02]  /*b380*/  IMAD.SHL.U32 R83, R83, 0x4, RZ ;  /* 0x0000000453537824 */ /* 0x000fc400078e00ff */
[----:B------:R-:W-:Y:S01]  /*b390*/  IMAD.SHL.U32 R84, R84, 0x4, RZ ;  /* 0x0000000454547824 */ /* 0x000fe200078e00ff */
[----:B------:R-:W-:Y:S01]  /*b3a0*/  STS.64 [R2], R72 ;  /* 0x0000004802007388 */ /* 0x000fe20000000a00 */
[----:B---3--:R-:W-:Y:S01]  /*b3b0*/  LOP3.LUT R86, R86, R116, RZ, 0xfc, !PT ;  /* 0x0000007456567212 */ /* 0x008fe200078efcff */
[----:B------:R-:W-:Y:S02]  /*b3c0*/  IMAD.MOV.U32 R116, RZ, RZ, R107 ;  /* 0x000000ffff747224 */ /* 0x000fe400078e006b */
[----:B------:R-:W-:Y:S02]  /*b3d0*/  IMAD.MOV.U32 R107, RZ, RZ, R103 ;  /* 0x000000ffff6b7224 */ /* 0x000fe400078e0067 */
[----:B------:R-:W-:Y:S02]  /*b3e0*/  IMAD.MOV.U32 R103, RZ, RZ, R102 ;  /* 0x000000ffff677224 */ /* 0x000fe400078e0066 */
[----:B------:R-:W-:Y:S02]  /*b3f0*/  IMAD.MOV.U32 R102, RZ, RZ, R101 ;  /* 0x000000ffff667224 */ /* 0x000fe400078e0065 */
[----:B------:R-:W-:-:S02]  /*b400*/  IMAD.MOV.U32 R101, RZ, RZ, R88 ;  /* 0x000000ffff657224 */ /* 0x000fc400078e0058 */
[----:B------:R-:W-:Y:S02]  /*b410*/  IMAD.MOV.U32 R130, RZ, RZ, R102 ;  /* 0x000000ffff827224 */ /* 0x000fe400078e0066 */
[----:B------:R-:W-:Y:S02]  /*b420*/  IMAD.MOV.U32 R131, RZ, RZ, R101 ;  /* 0x000000ffff837224 */ /* 0x000fe400078e0065 */
[----:B------:R-:W3:Y:S04]  /*b430*/  LDL.LU R101, [R1+0x14] ;  /* 0x0000140001657983 */ /* 0x000ee80000300800 */
[----:B------:R-:W2:Y:S04]  /*b440*/  LDL.LU R102, [R1+0x18] ;  /* 0x0000180001667983 */ /* 0x000ea80000300800 */
[----:B------:R-:W2:Y:S04]  /*b450*/  LDL.LU R99, [R1+0x1c] ;  /* 0x00001c0001637983 */ /* 0x000ea80000300800 */
[----:B------:R-:W3:Y:S04]  /*b460*/  LDL.LU R100, [R1+0x10] ;  /* 0x0000100001647983 */ /* 0x000ee80000300800 */
[----:B------:R-:W2:Y:S04]  /*b470*/  LDL.LU R136, [R1+0xa0] ;  /* 0x0000a00001887983 */ /* 0x000ea80000300800 */
[----:B------:R-:W2:Y:S04]  /*b480*/  LDL.LU R137, [R1+0xa4] ;  /* 0x0000a40001897983 */ /* 0x000ea80000300800 */
[----:B------:R-:W2:Y:S04]  /*b490*/  LDL.LU R138, [R1+0xa8] ;  /* 0x0000a800018a7983 */ /* 0x000ea80000300800 */
[----:B------:R-:W2:Y:S01]  /*b4a0*/  LDL.LU R139, [R1+0xac] ;  /* 0x0000ac00018b7983 */ /* 0x000ea20000300800 */
[----:B------:R-:W-:-:S03]  /*b4b0*/  IMAD.MOV.U32 R129, RZ, RZ, R103 ;  /* 0x000000ffff817224 */ /* 0x000fc600078e0067 */
[----:B------:R-:W2:Y:S04]  /*b4c0*/  LDL.LU R104, [R1+0x20] ;  /* 0x0000200001687983 */ /* 0x000ea80000300800 */
[----:B------:R-:W2:Y:S04]  /*b4d0*/  LDL.LU R105, [R1+0x24] ;  /* 0x0000240001697983 */ /* 0x000ea80000300800 */
[----:B------:R-:W2:Y:S04]  /*b4e0*/  LDL.LU R106, [R1+0x28] ;  /* 0x00002800016a7983 */ /* 0x000ea80000300800 */
[----:B------:R-:W2:Y:S04]  /*b4f0*/  LDL.LU R103, [R1+0x2c] ;  /* 0x00002c0001677983 */ /* 0x000ea80000300800 */
[----:B------:R-:W1:Y:S04]  /*b500*/  S2R R88, SR_TID.X ;  /* 0x0000000000587919 */ /* 0x000e680000002100 */
[----:B------:R-:W-:Y:S04]  /*b510*/  STS.64 [R2+0x880], R74 ;  /* 0x0008804a02007388 */ /* 0x000fe80000000a00 */
[----:B------:R-:W-:Y:S04]  /*b520*/  STS.64 [R85], R68 ;  /* 0x0000004455007388 */ /* 0x000fe80000000a00 */
[----:B------:R-:W-:Y:S01]  /*b530*/  STS.64 [R85+0x880], R70 ;  /* 0x0008804655007388 */ /* 0x000fe20000000a00 */
[----:B-1----:R-:W-:-:S05]  /*b540*/  IMAD.SHL.U32 R3, R88, 0x4, RZ ;  /* 0x0000000458037824 */ /* 0x002fca00078e00ff */
[----:B------:R-:W-:Y:S01]  /*b550*/  LOP3.LUT R3, R3, 0x3c, RZ, 0xc0, !PT ;  /* 0x0000003c03037812 */ /* 0x000fe200078ec0ff */
[----:B------:R-:W-:Y:S04]  /*b560*/  STS.64 [R80], R64 ;  /* 0x0000004050007388 */ /* 0x000fe80000000a00 */
[----:B------:R-:W-:Y:S01]  /*b570*/  IMAD R86, R86, 0x44, R3 ;  /* 0x0000004456567824 */ /* 0x000fe200078e0203 */
[----:B------:R-:W-:Y:S03]  /*b580*/  STS.64 [R80+0x880], R66 ;  /* 0x0008804250007388 */ /* 0x000fe60000000a00 */
[----:B------:R-:W-:Y:S01]  /*b590*/  IMAD.SHL.U32 R86, R86, 0x4, RZ ;  /* 0x0000000456567824 */ /* 0x000fe200078e00ff */
[----:B------:R-:W-:Y:S04]  /*b5a0*/  STS.64 [R81], R60 ;  /* 0x0000003c51007388 */ /* 0x000fe80000000a00 */
[----:B------:R-:W-:Y:S04]  /*b5b0*/  STS.64 [R81+0x880], R62 ;  /* 0x0008803e51007388 */ /* 0x000fe80000000a00 */
[----:B------:R-:W-:Y:S04]  /*b5c0*/  STS.64 [R82], R56 ;  /* 0x0000003852007388 */ /* 0x000fe80000000a00 */
[----:B------:R-:W-:Y:S04]  /*b5d0*/  STS.64 [R82+0x880], R58 ;  /* 0x0008803a52007388 */ /* 0x000fe80000000a00 */
[----:B------:R-:W-:Y:S04]  /*b5e0*/  STS.64 [R83], R52 ;  /* 0x0000003453007388 */ /* 0x000fe80000000a00 */
[----:B------:R-:W-:Y:S04]  /*b5f0*/  STS.64 [R83+0x880], R54 ;  /* 0x0008803653007388 */ /* 0x000fe80000000a00 */
[----:B------:R-:W-:Y:S04]  /*b600*/  STS.64 [R84], R48 ;  /* 0x0000003054007388 */ /* 0x000fe80000000a00 */
[----:B------:R-:W-:Y:S04]  /*b610*/  STS.64 [R84+0x880], R50 ;  /* 0x0008803254007388 */ /* 0x000fe80000000a00 */
[----:B------:R-:W-:Y:S06]  /*b620*/  BAR.SYNC 0x0 ;  /* 0x0000000000007b1d */ /* 0x000fec0000000000 */
[----:B------:R-:W1:Y:S04]  /*b630*/  LDS.128 R56, [R86] ;  /* 0x0000000056387984 */ /* 0x000e680000000c00 */
[----:B------:R-:W1:Y:S04]  /*b640*/  LDS.128 R60, [R86+0x440] ;  /* 0x00044000563c7984 */ /* 0x000e680000000c00 */
[----:B------:R-:W1:Y:S04]  /*b650*/  LDS.128 R52, [R86+0x880] ;  /* 0x0008800056347984 */ /* 0x000e680000000c00 */
[----:B------:R-:W1:Y:S04]  /*b660*/  LDS.128 R64, [R86+0xcc0] ;  /* 0x000cc00056407984 */ /* 0x000e680000000c00 */
[----:B------:R-:W1:Y:S04]  /*b670*/  LDS.128 R68, [R86+0x1100] ;  /* 0x0011000056447984 */ /* 0x000e680000000c00 */
[----:B------:R-:W1:Y:S04]  /*b680*/  LDS.128 R72, [R86+0x1540] ;  /* 0x0015400056487984 */ /* 0x000e680000000c00 */
[----:B------:R-:W1:Y:S04]  /*b690*/  LDS.128 R76, [R86+0x1980] ;  /* 0x00198000564c7984 */ /* 0x000e680000000c00 */
[----:B------:R-:W1:Y:S04]  /*b6a0*/  LDS.128 R48, [R86+0x1dc0] ;  /* 0x001dc00056307984 */ /* 0x000e680000000c00 */
[----:B------:R-:W-:Y:S06]  /*b6b0*/  BAR.SYNC 0x0 ;  /* 0x0000000000007b1d */ /* 0x000fec0000000000 */
[----:B------:R-:W-:Y:S04]  /*b6c0*/  STS.64 [R0], R44 ;  /* 0x0000002c00007388 */ /* 0x000fe80000000a00 */
[----:B------:R-:W-:Y:S04]  /*b6d0*/  STS.64 [R0+0x880], R46 ;  /* 0x0008802e00007388 */ /* 0x000fe80000000a00 */
[----:B------:R-:W-:Y:S04]  /*b6e0*/  STS.64 [R2], R40 ;  /* 0x0000002802007388 */ /* 0x000fe80000000a00 */
[----:B------:R-:W-:Y:S04]  /*b6f0*/  STS.64 [R2+0x880], R42 ;  /* 0x0008802a02007388 */ /* 0x000fe80000000a00 */
[----:B------:R-:W-:Y:S04]  /*b700*/  STS.64 [R85], R36 ;  /* 0x0000002455007388 */ /* 0x000fe80000000a00 */
[----:B------:R-:W-:Y:S01]  /*b710*/  STS.64 [R85+0x880], R38 ;  /* 0x0008802655007388 */ /* 0x000fe20000000a00 */
[----:B------:R-:W-:-:S03]  /*b720*/  IMAD.MOV.U32 R124, RZ, RZ, R117 ;  /* 0x000000ffff7c7224 */ /* 0x000fc600078e0075 */
[----:B------:R-:W-:Y:S01]  /*b730*/  STS.64 [R80], R32 ;  /* 0x0000002050007388 */ /* 0x000fe20000000a00 */
[----:B------:R-:W-:-:S03]  /*b740*/  IMAD.MOV.U32 R121, RZ, RZ, R116 ;  /* 0x000000ffff797224 */ /* 0x000fc600078e0074 */
        /* <DEDUP_REMOVED lines=9> */
[----:B------:R-:W-:Y:S02]  /*b7e0*/  IMAD.MOV.U32 R118, RZ, RZ, R111 ;  /* 0x000000ffff767224 */ /* 0x000fe400078e006f */
[----:B------:R-:W-:Y:S01]  /*b7f0*/  IMAD.MOV.U32 R119, RZ, RZ, R110 ;  /* 0x000000ffff777224 */ /* 0x000fe200078e006e */
[----:B------:R-:W-:Y:S01]  /*b800*/  STS.64 [R83], R20 ;  /* 0x0000001453007388 */ /* 0x000fe20000000a00 */
[----:B------:R-:W-:Y:S02]  /*b810*/  IMAD.MOV.U32 R116, RZ, RZ, R109 ;  /* 0x000000ffff747224 */ /* 0x000fe400078e006d */
[----:B------:R-:W-:Y:S01]  /*b820*/  IMAD.MOV.U32 R113, RZ, RZ, R108 ;  /* 0x000000ffff717224 */ /* 0x000fe200078e006c */
[----:B------:R-:W-:Y:S01]  /*b830*/  STS.64 [R83+0x880], R22 ;  /* 0x0008801653007388 */ /* 0x000fe20000000a00 */
[----:B------:R-:W-:Y:S02]  /*b840*/  IMAD.MOV.U32 R114, RZ, RZ, R95 ;  /* 0x000000ffff727224 */ /* 0x000fe400078e005f */
[----:B------:R-:W-:Y:S01]  /*b850*/  IMAD.MOV.U32 R115, RZ, RZ, R94 ;  /* 0x000000ffff737224 */ /* 0x000fe200078e005e */
[----:B------:R-:W-:Y:S01]  /*b860*/  STS.64 [R84], R16 ;  /* 0x0000001054007388 */ /* 0x000fe20000000a00 */
[----:B------:R-:W-:-:S02]  /*b870*/  IMAD.MOV.U32 R112, RZ, RZ, R93 ;  /* 0x000000ffff707224 */ /* 0x000fc400078e005d */
[----:B------:R-:W-:Y:S01]  /*b880*/  IMAD.MOV.U32 R109, RZ, RZ, R92 ;  /* 0x000000ffff6d7224 */ /* 0x000fe200078e005c */
[----:B------:R-:W-:Y:S01]  /*b890*/  STS.64 [R84+0x880], R18 ;  /* 0x0008801254007388 */ /* 0x000fe20000000a00 */
[----:B------:R-:W-:Y:S02]  /*b8a0*/  IMAD.MOV.U32 R110, RZ, RZ, R91 ;  /* 0x000000ffff6e7224 */ /* 0x000fe400078e005b */
[----:B------:R-:W-:Y:S01]  /*b8b0*/  IMAD.MOV.U32 R111, RZ, RZ, R90 ;  /* 0x000000ffff6f7224 */ /* 0x000fe200078e005a */
[----:B------:R-:W-:Y:S06]  /*b8c0*/  BAR.SYNC 0x0 ;  /* 0x0000000000007b1d */ /* 0x000fec0000000000 */
[----:B------:R-:W-:Y:S01]  /*b8d0*/  IMAD.MOV.U32 R108, RZ, RZ, R89 ;  /* 0x000000ffff6c7224 */ /* 0x000fe200078e0059 */
[----:B------:R-:W1:Y:S01]  /*b8e0*/  LDS.128 R36, [R86] ;  /* 0x0000000056247984 */ /* 0x000e620000000c00 */
[----:B------:R-:W-:-:S03]  /*b8f0*/  IMAD.SHL.U32 R125, R88, 0x8, RZ ;  /* 0x00000008587d7824 */ /* 0x000fc600078e00ff */
[----:B------:R-:W1:Y:S04]  /*b900*/  LDS.128 R32, [R86+0x440] ;  /* 0x0004400056207984 */ /* 0x000e680000000c00 */
[----:B------:R-:W1:Y:S04]  /*b910*/  LDS.128 R40, [R86+0x880] ;  /* 0x0008800056287984 */ /* 0x000e680000000c00 */
[----:B------:R-:W1:Y:S04]  /*b920*/  LDS.128 R28, [R86+0xcc0] ;  /* 0x000cc000561c7984 */ /* 0x000e680000000c00 */
[----:B------:R-:W3:Y:S04]  /*b930*/  LDS.128 R44, [R86+0x1100] ;  /* 0x00110000562c7984 */ /* 0x000ee80000000c00 */
[----:B------:R-:W3:Y:S04]  /*b940*/  LDS.128 R24, [R86+0x1540] ;  /* 0x0015400056187984 */ /* 0x000ee80000000c00 */
[----:B------:R-:W2:Y:S04]  /*b950*/  LDS.128 R88, [R86+0x1980] ;  /* 0x0019800056587984 */ /* 0x000ea80000000c00 */
[----:B------:R-:W2:Y:S01]  /*b960*/  LDS.128 R92, [R86+0x1dc0] ;  /* 0x001dc000565c7984 */ /* 0x000ea20000000c00 */
[----:B------:R-:W-:Y:S01]  /*b970*/  UIMAD.WIDE UR4, UR8, UR6, UR4 ;  /* 0x00000006080472a5 */ /* 0x000fe2000f8e0204 */
[----:B------:R-:W-:Y:S01]  /*b980*/  LOP3.LUT R3, R3, UR7, RZ, 0xfc, !PT ;  /* 0x0000000703037c12 */ /* 0x000fe2000f8efcff */
[----:B------:R-:W-:Y:S01]  /*b990*/  IMAD.U32 R18, RZ, RZ, UR16 ;  /* 0x00000010ff127e24 */ /* 0x000fe2000f8e00ff */
[----:B------:R-:W-:-:S02]  /*b9a0*/  LOP3.LUT R21, R125, 0x180, RZ, 0xc0, !PT ;  /* 0x000001807d157812 */ /* 0x000fc400078ec0ff */
[----:B------:R-:W-:Y:S01]  /*b9b0*/  ISETP.GE.U32.AND P0, PT, R3, 0x80, PT ;  /* 0x000000800300780c */ /* 0x000fe20003f06070 */
[----:B------:R-:W-:Y:S02]  /*b9c0*/  IMAD.U32 R16, RZ, RZ, UR4 ;  /* 0x00000004ff107e24 */ /* 0x000fe4000f8e00ff */
[----:B------:R-:W-:Y:S01]  /*b9d0*/  IMAD.U32 R17, RZ, RZ, UR5 ;  /* 0x00000005ff117e24 */ /* 0x000fe2000f8e00ff */
[----:B------:R-:W-:-:S03]  /*b9e0*/  ISETP.GE.U32.AND.EX P0, PT, R18, RZ, PT, P0 ;  /* 0x000000ff1200720c */ /* 0x000fc60003f06100 */
[----:B------:R-:W-:-:S05]  /*b9f0*/  IMAD.WIDE.U32 R16, R21, 0x4, R16 ;  /* 0x0000000415107825 */ /* 0x000fca00078e0010 */
[----:B------:R-:W-:-:S04]  /*ba00*/  LEA R16, P1, R3, R16, 0x2 ;  /* 0x0000001003107211 */ /* 0x000fc800078210ff */
[----:B------:R-:W-:Y:S01]  /*ba10*/  LEA.HI.X R17, R3, R17, R18, 0x2, P1 ;  /* 0x0000001103117211 */ /* 0x000fe200008f1412 */
[----:B------:R-:W-:-:S04]  /*ba20*/  IMAD.MOV.U32 R125, RZ, RZ, R107 ;  /* 0x000000ffff7d7224 */ /* 0x000fc800078e006b */
[----:B-1----:R-:W-:Y:S04]  /*ba30*/  @!P0 STG.E.128 [R16.64], R56 ;  /* 0x0000003810008986 */ /* 0x002fe8000c101d0e */
[----:B------:R-:W-:Y:S04]  /*ba40*/  @!P0 STG.E.128 [R16.64+0x800], R60 ;  /* 0x0008003c10008986 */ /* 0x000fe8000c101d0e */
        /* <DEDUP_REMOVED lines=10> */
[----:B---3--:R-:W-:Y:S04]  /*baf0*/  @!P0 STG.E.128 [R16.64+0x6000], R44 ;  /* 0x0060002c10008986 */ /* 0x008fe8000c101d0e */
[----:B------:R-:W-:Y:S04]  /*bb00*/  @!P0 STG.E.128 [R16.64+0x6800], R24 ;  /* 0x0068001810008986 */ /* 0x000fe8000c101d0e */
[----:B--2---:R-:W-:Y:S04]  /*bb10*/  @!P0 STG.E.128 [R16.64+0x7000], R88 ;  /* 0x0070005810008986 */ /* 0x004fe8000c101d0e */
[----:B------:R-:W-:Y:S04]  /*bb20*/  @!P0 STG.E.128 [R16.64+0x7800], R92 ;  /* 0x0078005c10008986 */ /* 0x000fe8000c101d0e */
        /* <DEDUP_REMOVED lines=8> */
[----:B------:R-:W-:Y:S04]  /*bbb0*/  STS.64 [R80], R124 ;  /* 0x0000007c50007388 */ /* 0x000fe80000000a00 */
[----:B------:R-:W-:Y:S01]  /*bbc0*/  STS.64 [R80+0x880], R126 ;  /* 0x0008807e50007388 */ /* 0x000fe20000000a00 */
[----:B------:R-:W-:-:S03]  /*bbd0*/  IMAD.MOV.U32 R103, RZ, RZ, R99 ;  /* 0x000000ffff677224 */ /* 0x000fc600078e0063 */
[----:B------:R-:W-:Y:S04]  /*bbe0*/  STS.64 [R81], R120 ;  /* 0x0000007851007388 */ /* 0x000fe80000000a00 */
[----:B------:R-:W-:Y:S04]  /*bbf0*/  STS.64 [R81+0x880], R122 ;  /* 0x0008807a51007388 */ /* 0x000fe80000000a00 */
[----:B------:R-:W-:Y:S04]  /*bc00*/  STS.64 [R82], R116 ;  /* 0x0000007452007388 */ /* 0x000fe80000000a00 */
[----:B------:R-:W-:Y:S01]  /*bc10*/  STS.64 [R82+0x880], R118 ;  /* 0x0008807652007388 */ /* 0x000fe20000000a00 */
[----:B------:R-:W-:-:S03]  /*bc20*/  IMAD.MOV.U32 R99, RZ, RZ, R87 ;  /* 0x000000ffff637224 */ /* 0x000fc600078e0057 */
[----:B------:R-:W-:Y:S04]  /*bc30*/  STS.64 [R83], R112 ;  /* 0x0000007053007388 */ /* 0x000fe80000000a00 */
[----:B------:R-:W-:Y:S04]  /*bc40*/  STS.64 [R83+0x880], R114 ;  /* 0x0008807253007388 */ /* 0x000fe80000000a00 */
[----:B------:R-:W-:Y:S04]  /*bc50*/  STS.64 [R84], R108 ;  /* 0x0000006c54007388 */ /* 0x000fe80000000a00 */
[----:B------:R-:W-:Y:S04]  /*bc60*/  STS.64 [R84+0x880], R110 ;  /* 0x0008806e54007388 */ /* 0x000fe80000000a00 */
[----:B------:R-:W-:Y:S06]  /*bc70*/  BAR.SYNC 0x0 ;  /* 0x0000000000007b1d */ /* 0x000fec0000000000 */
[----:B------:R-:W1:Y:S04]  /*bc80*/  LDS.128 R20, [R86] ;  /* 0x0000000056147984 */ /* 0x000e680000000c00 */
[----:B------:R-:W2:Y:S04]  /*bc90*/  LDS.128 R24, [R86+0x440] ;  /* 0x0004400056187984 */ /* 0x000ea80000000c00 */
[----:B------:R-:W3:Y:S04]  /*bca0*/  LDS.128 R28, [R86+0x880] ;  /* 0x00088000561c7984 */ /* 0x000ee80000000c00 */
        /* <DEDUP_REMOVED lines=11> */
[----:B------:R-:W-:Y:S04]  /*bd60*/  STS.64 [R85+0x880], R246 ;  /* 0x000880f655007388 */ /* 0x000fe80000000a00 */
[----:B----4-:R-:W-:Y:S04]  /*bd70*/  STS.64 [R80], R96 ;  /* 0x0000006050007388 */ /* 0x010fe80000000a00 */
[----:B------:R-:W-:Y:S04]  /*bd80*/  STS.64 [R80+0x880], R98 ;  /* 0x0008806250007388 */ /* 0x000fe80000000a00 */
        /* <DEDUP_REMOVED lines=9> */
[----:B------:R-:W4:Y:S04]  /*be20*/  LDS.128 R52, [R86] ;  /* 0x0000000056347984 */ /* 0x000f280000000c00 */
[----:B------:R-:W4:Y:S04]  /*be30*/  LDS.128 R56, [R86+0x440] ;  /* 0x0004400056387984 */ /* 0x000f280000000c00 */
[----:B------:R-:W4:Y:S04]  /*be40*/  LDS.128 R60, [R86+0x880] ;  /* 0x00088000563c7984 */ /* 0x000f280000000c00 */
[----:B------:R-:W4:Y:S04]  /*be50*/  LDS.128 R64, [R86+0xcc0] ;  /* 0x000cc00056407984 */ /* 0x000f280000000c00 */
[----:B------:R-:W4:Y:S04]  /*be60*/  LDS.128 R68, [R86+0x1100] ;  /* 0x0011000056447984 */ /* 0x000f280000000c00 */
[----:B------:R-:W4:Y:S04]  /*be70*/  LDS.128 R12, [R86+0x1540] ;  /* 0x00154000560c7984 */ /* 0x000f280000000c00 */
[----:B------:R-:W4:Y:S04]  /*be80*/  LDS.128 R72, [R86+0x1980] ;  /* 0x0019800056487984 */ /* 0x000f280000000c00 */
[----:B-1----:R1:W-:Y:S04]  /*be90*/  @!P0 STG.E.128 [R16.64+0x8000], R20 ;  /* 0x0080001410008986 */ /* 0x0023e8000c101d0e */
[----:B--2---:R1:W-:Y:S04]  /*bea0*/  @!P0 STG.E.128 [R16.64+0x8800], R24 ;  /* 0x0088001810008986 */ /* 0x0043e8000c101d0e */
[----:B---3--:R1:W-:Y:S04]  /*beb0*/  @!P0 STG.E.128 [R16.64+0x9000], R28 ;  /* 0x0090001c10008986 */ /* 0x0083e8000c101d0e */
[----:B------:R1:W-:Y:S04]  /*bec0*/  @!P0 STG.E.128 [R16.64+0x9800], R32 ;  /* 0x0098002010008986 */ /* 0x0003e8000c101d0e */
[----:B------:R1:W-:Y:S04]  /*bed0*/  @!P0 STG.E.128 [R16.64+0xa000], R36 ;  /* 0x00a0002410008986 */ /* 0x0003e8000c101d0e */
[----:B------:R1:W-:Y:S04]  /*bee0*/  @!P0 STG.E.128 [R16.64+0xa800], R40 ;  /* 0x00a8002810008986 */ /* 0x0003e8000c101d0e */
[----:B------:R1:W-:Y:S04]  /*bef0*/  @!P0 STG.E.128 [R16.64+0xb000], R44 ;  /* 0x00b0002c10008986 */ /* 0x0003e8000c101d0e */
[----:B------:R1:W-:Y:S04]  /*bf00*/  @!P0 STG.E.128 [R16.64+0xb800], R48 ;  /* 0x00b8003010008986 */ /* 0x0003e8000c101d0e */
[----:B----4-:R1:W-:Y:S04]  /*bf10*/  @!P0 STG.E.128 [R16.64+0xc000], R52 ;  /* 0x00c0003410008986 */ /* 0x0103e8000c101d0e */
[----:B------:R1:W-:Y:S04]  /*bf20*/  @!P0 STG.E.128 [R16.64+0xc800], R56 ;  /* 0x00c8003810008986 */ /* 0x0003e8000c101d0e */
[----:B------:R1:W-:Y:S04]  /*bf30*/  @!P0 STG.E.128 [R16.64+0xd000], R60 ;  /* 0x00d0003c10008986 */ /* 0x0003e8000c101d0e */
[----:B------:R1:W-:Y:S04]  /*bf40*/  @!P0 STG.E.128 [R16.64+0xd800], R64 ;  /* 0x00d8004010008986 */ /* 0x0003e8000c101d0e */
[----:B------:R1:W-:Y:S04]  /*bf50*/  @!P0 STG.E.128 [R16.64+0xe000], R68 ;  /* 0x00e0004410008986 */ /* 0x0003e8000c101d0e */
[----:B------:R1:W-:Y:S04]  /*bf60*/  @!P0 STG.E.128 [R16.64+0xe800], R12 ;  /* 0x00e8000c10008986 */ /* 0x0003e8000c101d0e */
[----:B------:R1:W-:Y:S01]  /*bf70*/  @!P0 STG.E.128 [R16.64+0xf000], R72 ;  /* 0x00f0004810008986 */ /* 0x0003e2000c101d0e */
[----:B------:R-:W-:Y:S05]  /*bf80*/  @P0 EXIT ;  /* 0x000000000000094d */ /* 0x000fea0003800000 */
[----:B------:R-:W2:Y:S04]  /*bf90*/  LDS.128 R84, [R86+0x1dc0] ;  /* 0x001dc00056547984 */ /* 0x000ea80000000c00 */
[----:B--2---:R-:W-:Y:S01]  /*bfa0*/  STG.E.128 [R16.64+0xf800], R84 ;  /* 0x00f8005410007986 */ /* 0x004fe2000c101d0e */
[----:B------:R-:W-:Y:S05]  /*bfb0*/  EXIT ;  /* 0x000000000000794d */ /* 0x000fea0003800000 */
.L_x_3:
[----:B------:R-:W-:-:S00]  /*bfc0*/  BRA `(.L_x_3) ;  /* 0xfffffff000007947 */ /* 0x000fc0000383ffff */
[----:B------:R-:W-:-:S00]  /*bfd0*/  NOP ;  /* 0x0000000000007918 */ /* 0x000fc00000000000 */
        /* <DEDUP_REMOVED lines=10> */
.L_x_4:


//--------------------- .nv.shared.chunk_gated_delta_rule_fwd_kernel_h_blockdim64 --------------------------
	.section	.nv.shared.chunk_gated_delta_rule_fwd_kernel_h_blockdim64,"aw",@nobits
	.align	16
